	.target	sm_90a

	.elftype	@"ET_EXEC"


//--------------------- .note.nv.tkinfo           --------------------------
	.section	.note.nv.tkinfo,"",@"SHT_NOTE"
	.sectionflags	@"SHF_NOTE_NV_TKINFO"
	.tkinfo
        /*0018*/ 	.word	0x00000002
        /*0030*/ 	.string	""
        /*0030*/ 	.string	"ptxas"
        /*0030*/ 	.string	"Cuda compilation tools, release 13.0, V13.0.88"
        /*0030*/ 	.string	"Build cuda_13.0.r13.0/compiler.36424714_0"
        /*0030*/ 	.string	"-arch sm_90a -m 64 "



//--------------------- .note.nv.cuinfo           --------------------------
	.section	.note.nv.cuinfo,"",@"SHT_NOTE"
	.sectionflags	@"SHF_NOTE_NV_CUINFO"
        /*0018*/ 	.short	0x0002
        /*001a*/ 	.short	0x005a
        /*001c*/ 	.short	0x0082
	.zero		2


//--------------------- .nv.info                  --------------------------
	.section	.nv.info,"",@"SHT_CUDA_INFO"
	.align	4


	//----- nvinfo : EIATTR_REGCOUNT
	.align		4
        /*0000*/ 	.byte	0x04, 0x2f
        /*0002*/ 	.short	(.L_12 - .L_11)
	.align		4
.L_11:
        /*0004*/ 	.word	index@(_ZN7cutlass13device_kernelINS_4conv6kernel13ConvUniversalINS1_16ConvProblemShapeILNS1_8OperatorE1ELi3EEENS1_10collective14CollectiveConvINS1_46MainloopSm90TmaGmmaWarpSpecializedImplicitGemmILS5_1ELi7ELi3EN4cute5tupleIJNSA_1CILi2EEENSC_ILi1EEESE_EEENS1_36KernelImplicitTmaWarpSpecializedSm90ELi1EEENSB_IJNSC_ILi128EEESI_NSB_IJNSC_ILi64EEEEEEEEENS_10bfloat16_tESM_NSA_8TiledMMAINSA_8MMA_AtomIJNSA_4SM904GMMA28MMA_64x128x16_F32BF16BF16_SSILNSQ_5MajorE0ELSS_1ELNSQ_7ScaleInE1ELST_1EEEEEENSA_6LayoutINSB_IJSE_SE_SE_EEENSB_IJNSC_ILi0EEESY_SY_EEEEENSB_IJNSA_10UnderscoreES11_S11_EEEEENS7_6detail26Sm90ImplicitGemmTileTraitsINSA_20SM90_TMA_LOAD_IM2COLENSA_14ComposedLayoutINSA_7SwizzleILi3ELi4ELi3EEENSA_18smem_ptr_flag_bitsILi16EEENSW_INSB_IJNSB_IJNSC_ILi8EEENSC_ILi16EEEEEENSB_IJSJ_SE_EEENSB_IJSE_NSC_ILi7EEEEEEEEENSB_IJNSB_IJSJ_NSC_ILi512EEEEEENSB_IJSE_SY_EEENSB_IJSY_NSC_ILi8192EEEEEEEEEEEEEvEENS15_INSA_23SM90_TMA_LOAD_MULTICASTENS17_IS19_S1B_NSW_INSB_IJNSB_IJSJ_SD_EEENSB_IJS1C_S1C_EEES1H_EEENSB_IJNSB_IJSE_NSC_ILi4096EEEEEES1K_S1N_EEEEEEEvEEEENS_8epilogue10collective6detail29Sm90TmaWarpSpecializedAdapterINS24_15DefaultEpilogueISM_NSB_IJNSB_IJllllEEESE_SY_EEES29_NS23_6thread17LinearCombinationISM_Li1EffLNS2A_9ScaleType4KindE0ELNS_15FloatRoundStyleE2ESM_EENS_4gemm15EpilogueDefaultEEEEEvvEEEEvNT_6ParamsE)
        /*0008*/ 	.word	0x0000009a


	//----- nvinfo : EIATTR_FRAME_SIZE
	.align		4
.L_12:
        /*000c*/ 	.byte	0x04, 0x11
        /*000e*/ 	.short	(.L_14 - .L_13)
	.align		4
.L_13:
        /*0010*/ 	.word	index@(_ZN7cutlass13device_kernelINS_4conv6kernel13ConvUniversalINS1_16ConvProblemShapeILNS1_8OperatorE1ELi3EEENS1_10collective14CollectiveConvINS1_46MainloopSm90TmaGmmaWarpSpecializedImplicitGemmILS5_1ELi7ELi3EN4cute5tupleIJNSA_1CILi2EEENSC_ILi1EEESE_EEENS1_36KernelImplicitTmaWarpSpecializedSm90ELi1EEENSB_IJNSC_ILi128EEESI_NSB_IJNSC_ILi64EEEEEEEEENS_10bfloat16_tESM_NSA_8TiledMMAINSA_8MMA_AtomIJNSA_4SM904GMMA28MMA_64x128x16_F32BF16BF16_SSILNSQ_5MajorE0ELSS_1ELNSQ_7ScaleInE1ELST_1EEEEEENSA_6LayoutINSB_IJSE_SE_SE_EEENSB_IJNSC_ILi0EEESY_SY_EEEEENSB_IJNSA_10UnderscoreES11_S11_EEEEENS7_6detail26Sm90ImplicitGemmTileTraitsINSA_20SM90_TMA_LOAD_IM2COLENSA_14ComposedLayoutINSA_7SwizzleILi3ELi4ELi3EEENSA_18smem_ptr_flag_bitsILi16EEENSW_INSB_IJNSB_IJNSC_ILi8EEENSC_ILi16EEEEEENSB_IJSJ_SE_EEENSB_IJSE_NSC_ILi7EEEEEEEEENSB_IJNSB_IJSJ_NSC_ILi512EEEEEENSB_IJSE_SY_EEENSB_IJSY_NSC_ILi8192EEEEEEEEEEEEEvEENS15_INSA_23SM90_TMA_LOAD_MULTICASTENS17_IS19_S1B_NSW_INSB_IJNSB_IJSJ_SD_EEENSB_IJS1C_S1C_EEES1H_EEENSB_IJNSB_IJSE_NSC_ILi4096EEEEEES1K_S1N_EEEEEEEvEEEENS_8epilogue10collective6detail29Sm90TmaWarpSpecializedAdapterINS24_15DefaultEpilogueISM_NSB_IJNSB_IJllllEEESE_SY_EEES29_NS23_6thread17LinearCombinationISM_Li1EffLNS2A_9ScaleType4KindE0ELNS_15FloatRoundStyleE2ESM_EENS_4gemm15EpilogueDefaultEEEEEvvEEEEvNT_6ParamsE)
        /*0014*/ 	.word	0x00000000


	//----- nvinfo : EIATTR_MIN_STACK_SIZE
	.align		4
.L_14:
        /*0018*/ 	.byte	0x04, 0x12
        /*001a*/ 	.short	(.L_16 - .L_15)
	.align		4
.L_15:
        /*001c*/ 	.word	index@(_ZN7cutlass13device_kernelINS_4conv6kernel13ConvUniversalINS1_16ConvProblemShapeILNS1_8OperatorE1ELi3EEENS1_10collective14CollectiveConvINS1_46MainloopSm90TmaGmmaWarpSpecializedImplicitGemmILS5_1ELi7ELi3EN4cute5tupleIJNSA_1CILi2EEENSC_ILi1EEESE_EEENS1_36KernelImplicitTmaWarpSpecializedSm90ELi1EEENSB_IJNSC_ILi128EEESI_NSB_IJNSC_ILi64EEEEEEEEENS_10bfloat16_tESM_NSA_8TiledMMAINSA_8MMA_AtomIJNSA_4SM904GMMA28MMA_64x128x16_F32BF16BF16_SSILNSQ_5MajorE0ELSS_1ELNSQ_7ScaleInE1ELST_1EEEEEENSA_6LayoutINSB_IJSE_SE_SE_EEENSB_IJNSC_ILi0EEESY_SY_EEEEENSB_IJNSA_10UnderscoreES11_S11_EEEEENS7_6detail26Sm90ImplicitGemmTileTraitsINSA_20SM90_TMA_LOAD_IM2COLENSA_14ComposedLayoutINSA_7SwizzleILi3ELi4ELi3EEENSA_18smem_ptr_flag_bitsILi16EEENSW_INSB_IJNSB_IJNSC_ILi8EEENSC_ILi16EEEEEENSB_IJSJ_SE_EEENSB_IJSE_NSC_ILi7EEEEEEEEENSB_IJNSB_IJSJ_NSC_ILi512EEEEEENSB_IJSE_SY_EEENSB_IJSY_NSC_ILi8192EEEEEEEEEEEEEvEENS15_INSA_23SM90_TMA_LOAD_MULTICASTENS17_IS19_S1B_NSW_INSB_IJNSB_IJSJ_SD_EEENSB_IJS1C_S1C_EEES1H_EEENSB_IJNSB_IJSE_NSC_ILi4096EEEEEES1K_S1N_EEEEEEEvEEEENS_8epilogue10collective6detail29Sm90TmaWarpSpecializedAdapterINS24_15DefaultEpilogueISM_NSB_IJNSB_IJllllEEESE_SY_EEES29_NS23_6thread17LinearCombinationISM_Li1EffLNS2A_9ScaleType4KindE0ELNS_15FloatRoundStyleE2ESM_EENS_4gemm15EpilogueDefaultEEEEEvvEEEEvNT_6ParamsE)
        /*0020*/ 	.word	0x00000000
.L_16:


//--------------------- .nv.compat                --------------------------
	.section	.nv.compat,"",@"SHT_CUDA_COMPAT_INFO"
	.align	4
        /*0000*/ 	.byte	0x02, 0x09, 0x01, 0x00, 0x02, 0x02, 0x04, 0x00, 0x02, 0x05, 0x05, 0x00, 0x03, 0x07, 0x01, 0x01
        /*0010*/ 	.byte	0x02, 0x03, 0x01, 0x00, 0x02, 0x06, 0x01, 0x00, 0x04, 0x0b, 0x08, 0x00, 0x00, 0x00, 0x00, 0x00
        /*0020*/ 	.byte	0x00, 0x00, 0x00, 0x00


//--------------------- .nv.info._ZN7cutlass13device_kernelINS_4conv6kernel13ConvUniversalINS1_16ConvProblemShapeILNS1_8OperatorE1ELi3EEENS1_10collective14CollectiveConvINS1_46MainloopSm90TmaGmmaWarpSpecializedImplicitGemmILS5_1ELi7ELi3EN4cute5tupleIJNSA_1CILi2EEENSC_ILi1EEESE_EEENS1_36KernelImplicitTmaWarpSpecializedSm90ELi1EEENSB_IJNSC_ILi128EEESI_NSB_IJNSC_ILi64EEEEEEEEENS_10bfloat16_tESM_NSA_8TiledMMAINSA_8MMA_AtomIJNSA_4SM904GMMA28MMA_64x128x16_F32BF16BF16_SSILNSQ_5MajorE0ELSS_1ELNSQ_7ScaleInE1ELST_1EEEEEENSA_6LayoutINSB_IJSE_SE_SE_EEENSB_IJNSC_ILi0EEESY_SY_EEEEENSB_IJNSA_10UnderscoreES11_S11_EEEEENS7_6detail26Sm90ImplicitGemmTileTraitsINSA_20SM90_TMA_LOAD_IM2COLENSA_14ComposedLayoutINSA_7SwizzleILi3ELi4ELi3EEENSA_18smem_ptr_flag_bitsILi16EEENSW_INSB_IJNSB_IJNSC_ILi8EEENSC_ILi16EEEEEENSB_IJSJ_SE_EEENSB_IJSE_NSC_ILi7EEEEEEEEENSB_IJNSB_IJSJ_NSC_ILi512EEEEEENSB_IJSE_SY_EEENSB_IJSY_NSC_ILi8192EEEEEEEEEEEEEvEENS15_INSA_23SM90_TMA_LOAD_MULTICASTENS17_IS19_S1B_NSW_INSB_IJNSB_IJSJ_SD_EEENSB_IJS1C_S1C_EEES1H_EEENSB_IJNSB_IJSE_NSC_ILi4096EEEEEES1K_S1N_EEEEEEEvEEEENS_8epilogue10collective6detail29Sm90TmaWarpSpecializedAdapterINS24_15DefaultEpilogueISM_NSB_IJNSB_IJllllEEESE_SY_EEES29_NS23_6thread17LinearCombinationISM_Li1EffLNS2A_9ScaleType4KindE0ELNS_15FloatRoundStyleE2ESM_EENS_4gemm15EpilogueDefaultEEEEEvvEEEEvNT_6ParamsE --------------------------
	.section	.nv.info._ZN7cutlass13device_kernelINS_4conv6kernel13ConvUniversalINS1_16ConvProblemShapeILNS1_8OperatorE1ELi3EEENS1_10collective14CollectiveConvINS1_46MainloopSm90TmaGmmaWarpSpecializedImplicitGemmILS5_1ELi7ELi3EN4cute5tupleIJNSA_1CILi2EEENSC_ILi1EEESE_EEENS1_36KernelImplicitTmaWarpSpecializedSm90ELi1EEENSB_IJNSC_ILi128EEESI_NSB_IJNSC_ILi64EEEEEEEEENS_10bfloat16_tESM_NSA_8TiledMMAINSA_8MMA_AtomIJNSA_4SM904GMMA28MMA_64x128x16_F32BF16BF16_SSILNSQ_5MajorE0ELSS_1ELNSQ_7ScaleInE1ELST_1EEEEEENSA_6LayoutINSB_IJSE_SE_SE_EEENSB_IJNSC_ILi0EEESY_SY_EEEEENSB_IJNSA_10UnderscoreES11_S11_EEEEENS7_6detail26Sm90ImplicitGemmTileTraitsINSA_20SM90_TMA_LOAD_IM2COLENSA_14ComposedLayoutINSA_7SwizzleILi3ELi4ELi3EEENSA_18smem_ptr_flag_bitsILi16EEENSW_INSB_IJNSB_IJNSC_ILi8EEENSC_ILi16EEEEEENSB_IJSJ_SE_EEENSB_IJSE_NSC_ILi7EEEEEEEEENSB_IJNSB_IJSJ_NSC_ILi512EEEEEENSB_IJSE_SY_EEENSB_IJSY_NSC_ILi8192EEEEEEEEEEEEEvEENS15_INSA_23SM90_TMA_LOAD_MULTICASTENS17_IS19_S1B_NSW_INSB_IJNSB_IJSJ_SD_EEENSB_IJS1C_S1C_EEES1H_EEENSB_IJNSB_IJSE_NSC_ILi4096EEEEEES1K_S1N_EEEEEEEvEEEENS_8epilogue10collective6detail29Sm90TmaWarpSpecializedAdapterINS24_15DefaultEpilogueISM_NSB_IJNSB_IJllllEEESE_SY_EEES29_NS23_6thread17LinearCombinationISM_Li1EffLNS2A_9ScaleType4KindE0ELNS_15FloatRoundStyleE2ESM_EENS_4gemm15EpilogueDefaultEEEEEvvEEEEvNT_6ParamsE,"",@"SHT_CUDA_INFO"
	.sectionflags	@""
	.align	4


	//----- nvinfo : EIATTR_CUDA_API_VERSION
	.align		4
        /*0000*/ 	.byte	0x04, 0x37
        /*0002*/ 	.short	(.L_18 - .L_17)
.L_17:
        /*0004*/ 	.word	0x00000082


	//----- nvinfo : EIATTR_KPARAM_INFO
	.align		4
.L_18:
        /*0008*/ 	.byte	0x04, 0x17
        /*000a*/ 	.short	(.L_20 - .L_19)
.L_19:
        /*000c*/ 	.word	0x00000000
        /*0010*/ 	.short	0x0000
        /*0012*/ 	.short	0x0070
        /*0014*/ 	.byte	0x00, 0xf0, 0x01, 0x10


	//----- nvinfo : EIATTR_SPARSE_MMA_MASK
	.align		4
.L_20:
        /*0018*/ 	.byte	0x03, 0x50
        /*001a*/ 	.short	0x0000


	//----- nvinfo : EIATTR_MAXREG_COUNT
	.align		4
        /*001c*/ 	.byte	0x03, 0x1b
        /*001e*/ 	.short	0x00ff


	//----- nvinfo : EIATTR_NUM_BARRIERS
	.align		4
        /*0020*/ 	.byte	0x02, 0x4c
        /*0022*/ 	.byte	0x01
	.zero		1


	//----- nvinfo : EIATTR_MERCURY_ISA_VERSION
	.align		4
        /*0024*/ 	.byte	0x03, 0x5f
        /*0026*/ 	.short	0x0101


	//----- nvinfo : EIATTR_COOP_GROUP_MASK_REGIDS
	.align		4
        /*0028*/ 	.byte	0x04, 0x29
        /*002a*/ 	.short	(.L_22 - .L_21)


	//   ....[0]....
.L_21:
        /*002c*/ 	.word	0xffffffff


	//   ....[1]....
        /*0030*/ 	.word	0xffffffff


	//   ....[2]....
        /*0034*/ 	.word	0xffffffff


	//   ....[3]....
        /*0038*/ 	.word	0xffffffff


	//----- nvinfo : EIATTR_COOP_GROUP_INSTR_OFFSETS
	.align		4
.L_22:
        /*003c*/ 	.byte	0x04, 0x28
        /*003e*/ 	.short	(.L_24 - .L_23)


	//   ....[0]....
.L_23:
        /*0040*/ 	.word	0x00000070


	//   ....[1]....
        /*0044*/ 	.word	0x00000080


	//   ....[2]....
        /*0048*/ 	.word	0x00000140


	//   ....[3]....
        /*004c*/ 	.word	0x00000700


	//----- nvinfo : EIATTR_MBARRIER_INSTR_OFFSETS
	.align		4
.L_24:
        /*0050*/ 	.byte	0x04, 0x39
        /*0052*/ 	.short	(.L_26 - .L_25)


	//   ....[0]....
.L_25:
        /*0054*/ 	.word	0x000002f0
        /*0058*/ 	.word	0x000000ff
        /*005c*/ 	.word	0x00038000
        /*0060*/ 	.short	0x0100
        /*0062*/ 	.byte	0x08
	.zero		1


	//   ....[1]....
        /*0064*/ 	.word	0x00000300
        /*0068*/ 	.word	0x000000ff
        /*006c*/ 	.word	0x00038038
        /*0070*/ 	.short	0x0100
        /*0072*/ 	.byte	0x08
	.zero		1


	//   ....[2]....
        /*0074*/ 	.word	0x00000310
        /*0078*/ 	.word	0x000000ff
        /*007c*/ 	.word	0x00038008
        /*0080*/ 	.short	0x0100
        /*0082*/ 	.byte	0x08
	.zero		1


	//   ....[3]....
        /*0084*/ 	.word	0x00000320
        /*0088*/ 	.word	0x000000ff
        /*008c*/ 	.word	0x00038040
        /*0090*/ 	.short	0x0100
        /*0092*/ 	.byte	0x08
	.zero		1


	//   ....[4]....
        /*0094*/ 	.word	0x00000330
        /*0098*/ 	.word	0x000000ff
        /*009c*/ 	.word	0x00038010
        /*00a0*/ 	.short	0x0100
        /*00a2*/ 	.byte	0x08
	.zero		1


	//   ....[5]....
        /*00a4*/ 	.word	0x00000340
        /*00a8*/ 	.word	0x000000ff
        /*00ac*/ 	.word	0x00038048
        /*00b0*/ 	.short	0x0100
        /*00b2*/ 	.byte	0x08
	.zero		1


	//   ....[6]....
        /*00b4*/ 	.word	0x00000350
        /*00b8*/ 	.word	0x000000ff
        /*00bc*/ 	.word	0x00038018
        /*00c0*/ 	.short	0x0100
        /*00c2*/ 	.byte	0x08
	.zero		1


	//   ....[7]....
        /*00c4*/ 	.word	0x00000360
        /*00c8*/ 	.word	0x000000ff
        /*00cc*/ 	.word	0x00038050
        /*00d0*/ 	.short	0x0100
        /*00d2*/ 	.byte	0x08
	.zero		1


	//   ....[8]....
        /*00d4*/ 	.word	0x00000370
        /*00d8*/ 	.word	0x000000ff
        /*00dc*/ 	.word	0x00038020
        /*00e0*/ 	.short	0x0100
        /*00e2*/ 	.byte	0x08
	.zero		1


	//   ....[9]....
        /*00e4*/ 	.word	0x00000380
        /*00e8*/ 	.word	0x000000ff
        /*00ec*/ 	.word	0x00038058
        /*00f0*/ 	.short	0x0100
        /*00f2*/ 	.byte	0x08
	.zero		1


	//   ....[10]....
        /*00f4*/ 	.word	0x00000390
        /*00f8*/ 	.word	0x000000ff
        /*00fc*/ 	.word	0x00038028
        /*0100*/ 	.short	0x0100
        /*0102*/ 	.byte	0x08
	.zero		1


	//   ....[11]....
        /*0104*/ 	.word	0x000003a0
        /*0108*/ 	.word	0x000000ff
        /*010c*/ 	.word	0x00038060
        /*0110*/ 	.short	0x0100
        /*0112*/ 	.byte	0x08
	.zero		1


	//   ....[12]....
        /*0114*/ 	.word	0x000003b0
        /*0118*/ 	.word	0x000000ff
        /*011c*/ 	.word	0x00038030
        /*0120*/ 	.short	0x0100
        /*0122*/ 	.byte	0x08
	.zero		1


	//   ....[13]....
        /*0124*/ 	.word	0x000003c0
        /*0128*/ 	.word	0x000000ff
        /*012c*/ 	.word	0x00038068
        /*0130*/ 	.short	0x0100
        /*0132*/ 	.byte	0x08
	.zero		1


	//   ....[14]....
        /*0134*/ 	.word	0x00000f70
        /*0138*/ 	.word	0x00000006
        /*013c*/ 	.word	0x00038000
        /*0140*/ 	.short	0x010a
        /*0142*/ 	.byte	0x3f
	.zero		1


	//   ....[15]....
        /*0144*/ 	.word	0x000013d0
        /*0148*/ 	.word	0x0000000a
        /*014c*/ 	.word	0x00038000
        /*0150*/ 	.short	0x010a
        /*0152*/ 	.byte	0x3f
	.zero		1


	//   ....[16]....
        /*0154*/ 	.word	0x000016b0
        /*0158*/ 	.word	0x00000007
        /*015c*/ 	.word	0x00000000
        /*0160*/ 	.short	0x0101
        /*0162*/ 	.byte	0x3f
	.zero		1


	//   ....[17]....
        /*0164*/ 	.word	0x00001900
        /*0168*/ 	.word	0x00000003
        /*016c*/ 	.word	0x00000000
        /*0170*/ 	.short	0x0101
        /*0172*/ 	.byte	0x3f
	.zero		1


	//   ....[18]....
        /*0174*/ 	.word	0x00009670
        /*0178*/ 	.word	0x0000000f
        /*017c*/ 	.word	0x00038038
        /*0180*/ 	.short	0x010a
        /*0182*/ 	.byte	0x3f
	.zero		1


	//   ....[19]....
        /*0184*/ 	.word	0x00009f60
        /*0188*/ 	.word	0x00000004
        /*018c*/ 	.word	0x00000000
        /*0190*/ 	.short	0x010a
        /*0192*/ 	.byte	0x3f
	.zero		1


	//   ....[20]....
        /*0194*/ 	.word	0x0000a010
        /*0198*/ 	.word	0x00000000
        /*019c*/ 	.word	0x00000000
        /*01a0*/ 	.short	0x010a
        /*01a2*/ 	.byte	0x3f
	.zero		1


	//   ....[21]....
        /*01a4*/ 	.word	0x0000a0c0
        /*01a8*/ 	.word	0x00000000
        /*01ac*/ 	.word	0x00000000
        /*01b0*/ 	.short	0x010a
        /*01b2*/ 	.byte	0x3f
	.zero		1


	//   ....[22]....
        /*01b4*/ 	.word	0x0000a170
        /*01b8*/ 	.word	0x00000000
        /*01bc*/ 	.word	0x00000000
        /*01c0*/ 	.short	0x010a
        /*01c2*/ 	.byte	0x3f
	.zero		1


	//   ....[23]....
        /*01c4*/ 	.word	0x0000a220
        /*01c8*/ 	.word	0x00000000
        /*01cc*/ 	.word	0x00000000
        /*01d0*/ 	.short	0x010a
        /*01d2*/ 	.byte	0x3f
	.zero		1


	//   ....[24]....
        /*01d4*/ 	.word	0x0000a2d0
        /*01d8*/ 	.word	0x00000000
        /*01dc*/ 	.word	0x00000000
        /*01e0*/ 	.short	0x010a
        /*01e2*/ 	.byte	0x3f
	.zero		1


	//   ....[25]....
        /*01e4*/ 	.word	0x0000a380
        /*01e8*/ 	.word	0x00000003
        /*01ec*/ 	.word	0x00000000
        /*01f0*/ 	.short	0x010a
        /*01f2*/ 	.byte	0x3f
	.zero		1


	//----- nvinfo : EIATTR_NUM_MBARRIERS
	.align		4
.L_26:
        /*01f4*/ 	.byte	0x03, 0x38
        /*01f6*/ 	.short	0x000e


	//----- nvinfo : EIATTR_EXIT_INSTR_OFFSETS
	.align		4
        /*01f8*/ 	.byte	0x04, 0x1c
        /*01fa*/ 	.short	(.L_28 - .L_27)


	//   ....[0]....
.L_27:
        /*01fc*/ 	.word	0x00000aa0


	//   ....[1]....
        /*0200*/ 	.word	0x00001a60


	//   ....[2]....
        /*0204*/ 	.word	0x00006f60


	//   ....[3]....
        /*0208*/ 	.word	0x00006f90


	//   ....[4]....
        /*020c*/ 	.word	0x00009430


	//   ....[5]....
        /*0210*/ 	.word	0x00009460


	//   ....[6]....
        /*0214*/ 	.word	0x00009480


	//   ....[7]....
        /*0218*/ 	.word	0x00009e60


	//   ....[8]....
        /*021c*/ 	.word	0x0000a3b0


	//----- nvinfo : EIATTR_MAX_THREADS
	.align		4
.L_28:
        /*0220*/ 	.byte	0x04, 0x05
        /*0222*/ 	.short	(.L_30 - .L_29)
.L_29:
        /*0224*/ 	.word	0x00000100
        /*0228*/ 	.word	0x00000001
        /*022c*/ 	.word	0x00000001


	//----- nvinfo : EIATTR_CRS_STACK_SIZE
	.align		4
.L_30:
        /*0230*/ 	.byte	0x04, 0x1e
        /*0232*/ 	.short	(.L_32 - .L_31)
.L_31:
        /*0234*/ 	.word	0x00000000


	//----- nvinfo : EIATTR_CBANK_PARAM_SIZE
	.align		4
.L_32:
        /*0238*/ 	.byte	0x03, 0x19
        /*023a*/ 	.short	0x0470


	//----- nvinfo : EIATTR_PARAM_CBANK
	.align		4
        /*023c*/ 	.byte	0x04, 0x0a
        /*023e*/ 	.short	(.L_34 - .L_33)
	.align		4
.L_33:
        /*0240*/ 	.word	index@(.nv.constant0._ZN7cutlass13device_kernelINS_4conv6kernel13ConvUniversalINS1_16ConvProblemShapeILNS1_8OperatorE1ELi3EEENS1_10collective14CollectiveConvINS1_46MainloopSm90TmaGmmaWarpSpecializedImplicitGemmILS5_1ELi7ELi3EN4cute5tupleIJNSA_1CILi2EEENSC_ILi1EEESE_EEENS1_36KernelImplicitTmaWarpSpecializedSm90ELi1EEENSB_IJNSC_ILi128EEESI_NSB_IJNSC_ILi64EEEEEEEEENS_10bfloat16_tESM_NSA_8TiledMMAINSA_8MMA_AtomIJNSA_4SM904GMMA28MMA_64x128x16_F32BF16BF16_SSILNSQ_5MajorE0ELSS_1ELNSQ_7ScaleInE1ELST_1EEEEEENSA_6LayoutINSB_IJSE_SE_SE_EEENSB_IJNSC_ILi0EEESY_SY_EEEEENSB_IJNSA_10UnderscoreES11_S11_EEEEENS7_6detail26Sm90ImplicitGemmTileTraitsINSA_20SM90_TMA_LOAD_IM2COLENSA_14ComposedLayoutINSA_7SwizzleILi3ELi4ELi3EEENSA_18smem_ptr_flag_bitsILi16EEENSW_INSB_IJNSB_IJNSC_ILi8EEENSC_ILi16EEEEEENSB_IJSJ_SE_EEENSB_IJSE_NSC_ILi7EEEEEEEEENSB_IJNSB_IJSJ_NSC_ILi512EEEEEENSB_IJSE_SY_EEENSB_IJSY_NSC_ILi8192EEEEEEEEEEEEEvEENS15_INSA_23SM90_TMA_LOAD_MULTICASTENS17_IS19_S1B_NSW_INSB_IJNSB_IJSJ_SD_EEENSB_IJS1C_S1C_EEES1H_EEENSB_IJNSB_IJSE_NSC_ILi4096EEEEEES1K_S1N_EEEEEEEvEEEENS_8epilogue10collective6detail29Sm90TmaWarpSpecializedAdapterINS24_15DefaultEpilogueISM_NSB_IJNSB_IJllllEEESE_SY_EEES29_NS23_6thread17LinearCombinationISM_Li1EffLNS2A_9ScaleType4KindE0ELNS_15FloatRoundStyleE2ESM_EENS_4gemm15EpilogueDefaultEEEEEvvEEEEvNT_6ParamsE)
        /*0244*/ 	.short	0x0210
        /*0246*/ 	.short	0x0470


	//----- nvinfo : EIATTR_SW_WAR
	.align		4
.L_34:
        /*0248*/ 	.byte	0x04, 0x36
        /*024a*/ 	.short	(.L_36 - .L_35)
.L_35:
        /*024c*/ 	.word	0x00000008
.L_36:


//--------------------- .nv.callgraph             --------------------------
	.section	.nv.callgraph,"",@"SHT_CUDA_CALLGRAPH"
	.align	4
	.sectionentsize	8
	.align		4
        /*0000*/ 	.word	0x00000000
	.align		4
        /*0004*/ 	.word	0xffffffff
	.align		4
        /*0008*/ 	.word	0x00000000
	.align		4
        /*000c*/ 	.word	0xfffffffe
	.align		4
        /*0010*/ 	.word	0x00000000
	.align		4
        /*0014*/ 	.word	0xfffffffd
	.align		4
        /*0018*/ 	.word	0x00000000
	.align		4
        /*001c*/ 	.word	0xfffffffc


//--------------------- .nv.constant4             --------------------------
	.section	.nv.constant4,"a",@progbits
	.align	8
	.align		8
.nv.constant4:
        /*0000*/ 	.dword	_ZN39_INTERNAL_a0eb836e_4_k_cu_afb559ca_29444cuda3std3__45__cpo5beginE
	.align		8
        /*0008*/ 	.dword	_ZN39_INTERNAL_a0eb836e_4_k_cu_afb559ca_29444cuda3std3__45__cpo3endE
	.align		8
        /*0010*/ 	.dword	_ZN39_INTERNAL_a0eb836e_4_k_cu_afb559ca_29444cuda3std3__45__cpo6cbeginE
	.align		8
        /*0018*/ 	.dword	_ZN39_INTERNAL_a0eb836e_4_k_cu_afb559ca_29444cuda3std3__45__cpo4cendE
	.align		8
        /*0020*/ 	.dword	_ZN39_INTERNAL_a0eb836e_4_k_cu_afb559ca_29444cuda3std3__441_GLOBAL__N__a0eb836e_4_k_cu_afb559ca_29446ignoreE
	.align		8
        /*0028*/ 	.dword	_ZN39_INTERNAL_a0eb836e_4_k_cu_afb559ca_29444cuda3std3__419piecewise_constructE
	.align		8
        /*0030*/ 	.dword	_ZN39_INTERNAL_a0eb836e_4_k_cu_afb559ca_29444cuda3std3__48in_placeE
	.align		8
        /*0038*/ 	.dword	_ZN39_INTERNAL_a0eb836e_4_k_cu_afb559ca_29444cuda3std6ranges3__45__cpo4swapE
	.align		8
        /*0040*/ 	.dword	_ZN39_INTERNAL_a0eb836e_4_k_cu_afb559ca_29444cuda3std6ranges3__45__cpo9iter_moveE
	.align		8
        /*0048*/ 	.dword	_ZN39_INTERNAL_a0eb836e_4_k_cu_afb559ca_29444cute7productE
	.align		8
        /*0050*/ 	.dword	_ZN39_INTERNAL_a0eb836e_4_k_cu_afb559ca_29444cute1_E


//--------------------- .text._ZN7cutlass13device_kernelINS_4conv6kernel13ConvUniversalINS1_16ConvProblemShapeILNS1_8OperatorE1ELi3EEENS1_10collective14CollectiveConvINS1_46MainloopSm90TmaGmmaWarpSpecializedImplicitGemmILS5_1ELi7ELi3EN4cute5tupleIJNSA_1CILi2EEENSC_ILi1EEESE_EEENS1_36KernelImplicitTmaWarpSpecializedSm90ELi1EEENSB_IJNSC_ILi128EEESI_NSB_IJNSC_ILi64EEEEEEEEENS_10bfloat16_tESM_NSA_8TiledMMAINSA_8MMA_AtomIJNSA_4SM904GMMA28MMA_64x128x16_F32BF16BF16_SSILNSQ_5MajorE0ELSS_1ELNSQ_7ScaleInE1ELST_1EEEEEENSA_6LayoutINSB_IJSE_SE_SE_EEENSB_IJNSC_ILi0EEESY_SY_EEEEENSB_IJNSA_10UnderscoreES11_S11_EEEEENS7_6detail26Sm90ImplicitGemmTileTraitsINSA_20SM90_TMA_LOAD_IM2COLENSA_14ComposedLayoutINSA_7SwizzleILi3ELi4ELi3EEENSA_18smem_ptr_flag_bitsILi16EEENSW_INSB_IJNSB_IJNSC_ILi8EEENSC_ILi16EEEEEENSB_IJSJ_SE_EEENSB_IJSE_NSC_ILi7EEEEEEEEENSB_IJNSB_IJSJ_NSC_ILi512EEEEEENSB_IJSE_SY_EEENSB_IJSY_NSC_ILi8192EEEEEEEEEEEEEvEENS15_INSA_23SM90_TMA_LOAD_MULTICASTENS17_IS19_S1B_NSW_INSB_IJNSB_IJSJ_SD_EEENSB_IJS1C_S1C_EEES1H_EEENSB_IJNSB_IJSE_NSC_ILi4096EEEEEES1K_S1N_EEEEEEEvEEEENS_8epilogue10collective6detail29Sm90TmaWarpSpecializedAdapterINS24_15DefaultEpilogueISM_NSB_IJNSB_IJllllEEESE_SY_EEES29_NS23_6thread17LinearCombinationISM_Li1EffLNS2A_9ScaleType4KindE0ELNS_15FloatRoundStyleE2ESM_EENS_4gemm15EpilogueDefaultEEEEEvvEEEEvNT_6ParamsE --------------------------
	.section	.text._ZN7cutlass13device_kernelINS_4conv6kernel13ConvUniversalINS1_16ConvProblemShapeILNS1_8OperatorE1ELi3EEENS1_10collective14CollectiveConvINS1_46MainloopSm90TmaGmmaWarpSpecializedImplicitGemmILS5_1ELi7ELi3EN4cute5tupleIJNSA_1CILi2EEENSC_ILi1EEESE_EEENS1_36KernelImplicitTmaWarpSpecializedSm90ELi1EEENSB_IJNSC_ILi128EEESI_NSB_IJNSC_ILi64EEEEEEEEENS_10bfloat16_tESM_NSA_8TiledMMAINSA_8MMA_AtomIJNSA_4SM904GMMA28MMA_64x128x16_F32BF16BF16_SSILNSQ_5MajorE0ELSS_1ELNSQ_7ScaleInE1ELST_1EEEEEENSA_6LayoutINSB_IJSE_SE_SE_EEENSB_IJNSC_ILi0EEESY_SY_EEEEENSB_IJNSA_10UnderscoreES11_S11_EEEEENS7_6detail26Sm90ImplicitGemmTileTraitsINSA_20SM90_TMA_LOAD_IM2COLENSA_14ComposedLayoutINSA_7SwizzleILi3ELi4ELi3EEENSA_18smem_ptr_flag_bitsILi16EEENSW_INSB_IJNSB_IJNSC_ILi8EEENSC_ILi16EEEEEENSB_IJSJ_SE_EEENSB_IJSE_NSC_ILi7EEEEEEEEENSB_IJNSB_IJSJ_NSC_ILi512EEEEEENSB_IJSE_SY_EEENSB_IJSY_NSC_ILi8192EEEEEEEEEEEEEvEENS15_INSA_23SM90_TMA_LOAD_MULTICASTENS17_IS19_S1B_NSW_INSB_IJNSB_IJSJ_SD_EEENSB_IJS1C_S1C_EEES1H_EEENSB_IJNSB_IJSE_NSC_ILi4096EEEEEES1K_S1N_EEEEEEEvEEEENS_8epilogue10collective6detail29Sm90TmaWarpSpecializedAdapterINS24_15DefaultEpilogueISM_NSB_IJNSB_IJllllEEESE_SY_EEES29_NS23_6thread17LinearCombinationISM_Li1EffLNS2A_9ScaleType4KindE0ELNS_15FloatRoundStyleE2ESM_EENS_4gemm15EpilogueDefaultEEEEEvvEEEEvNT_6ParamsE,"ax",@progbits
	.align	128
.text._ZN7cutlass13device_kernelINS_4conv6kernel13ConvUniversalINS1_16ConvProblemShapeILNS1_8OperatorE1ELi3EEENS1_10collective14CollectiveConvINS1_46MainloopSm90TmaGmmaWarpSpecializedImplicitGemmILS5_1ELi7ELi3EN4cute5tupleIJNSA_1CILi2EEENSC_ILi1EEESE_EEENS1_36KernelImplicitTmaWarpSpecializedSm90ELi1EEENSB_IJNSC_ILi128EEESI_NSB_IJNSC_ILi64EEEEEEEEENS_10bfloat16_tESM_NSA_8TiledMMAINSA_8MMA_AtomIJNSA_4SM904GMMA28MMA_64x128x16_F32BF16BF16_SSILNSQ_5MajorE0ELSS_1ELNSQ_7ScaleInE1ELST_1EEEEEENSA_6LayoutINSB_IJSE_SE_SE_EEENSB_IJNSC_ILi0EEESY_SY_EEEEENSB_IJNSA_10UnderscoreES11_S11_EEEEENS7_6detail26Sm90ImplicitGemmTileTraitsINSA_20SM90_TMA_LOAD_IM2COLENSA_14ComposedLayoutINSA_7SwizzleILi3ELi4ELi3EEENSA_18smem_ptr_flag_bitsILi16EEENSW_INSB_IJNSB_IJNSC_ILi8EEENSC_ILi16EEEEEENSB_IJSJ_SE_EEENSB_IJSE_NSC_ILi7EEEEEEEEENSB_IJNSB_IJSJ_NSC_ILi512EEEEEENSB_IJSE_SY_EEENSB_IJSY_NSC_ILi8192EEEEEEEEEEEEEvEENS15_INSA_23SM90_TMA_LOAD_MULTICASTENS17_IS19_S1B_NSW_INSB_IJNSB_IJSJ_SD_EEENSB_IJS1C_S1C_EEES1H_EEENSB_IJNSB_IJSE_NSC_ILi4096EEEEEES1K_S1N_EEEEEEEvEEEENS_8epilogue10collective6detail29Sm90TmaWarpSpecializedAdapterINS24_15DefaultEpilogueISM_NSB_IJNSB_IJllllEEESE_SY_EEES29_NS23_6thread17LinearCombinationISM_Li1EffLNS2A_9ScaleType4KindE0ELNS_15FloatRoundStyleE2ESM_EENS_4gemm15EpilogueDefaultEEEEEvvEEEEvNT_6ParamsE:
        .type           _ZN7cutlass13device_kernelINS_4conv6kernel13ConvUniversalINS1_16ConvProblemShapeILNS1_8OperatorE1ELi3EEENS1_10collective14CollectiveConvINS1_46MainloopSm90TmaGmmaWarpSpecializedImplicitGemmILS5_1ELi7ELi3EN4cute5tupleIJNSA_1CILi2EEENSC_ILi1EEESE_EEENS1_36KernelImplicitTmaWarpSpecializedSm90ELi1EEENSB_IJNSC_ILi128EEESI_NSB_IJNSC_ILi64EEEEEEEEENS_10bfloat16_tESM_NSA_8TiledMMAINSA_8MMA_AtomIJNSA_4SM904GMMA28MMA_64x128x16_F32BF16BF16_SSILNSQ_5MajorE0ELSS_1ELNSQ_7ScaleInE1ELST_1EEEEEENSA_6LayoutINSB_IJSE_SE_SE_EEENSB_IJNSC_ILi0EEESY_SY_EEEEENSB_IJNSA_10UnderscoreES11_S11_EEEEENS7_6detail26Sm90ImplicitGemmTileTraitsINSA_20SM90_TMA_LOAD_IM2COLENSA_14ComposedLayoutINSA_7SwizzleILi3ELi4ELi3EEENSA_18smem_ptr_flag_bitsILi16EEENSW_INSB_IJNSB_IJNSC_ILi8EEENSC_ILi16EEEEEENSB_IJSJ_SE_EEENSB_IJSE_NSC_ILi7EEEEEEEEENSB_IJNSB_IJSJ_NSC_ILi512EEEEEENSB_IJSE_SY_EEENSB_IJSY_NSC_ILi8192EEEEEEEEEEEEEvEENS15_INSA_23SM90_TMA_LOAD_MULTICASTENS17_IS19_S1B_NSW_INSB_IJNSB_IJSJ_SD_EEENSB_IJS1C_S1C_EEES1H_EEENSB_IJNSB_IJSE_NSC_ILi4096EEEEEES1K_S1N_EEEEEEEvEEEENS_8epilogue10collective6detail29Sm90TmaWarpSpecializedAdapterINS24_15DefaultEpilogueISM_NSB_IJNSB_IJllllEEESE_SY_EEES29_NS23_6thread17LinearCombinationISM_Li1EffLNS2A_9ScaleType4KindE0ELNS_15FloatRoundStyleE2ESM_EENS_4gemm15EpilogueDefaultEEEEEvvEEEEvNT_6ParamsE,@function
        .size           _ZN7cutlass13device_kernelINS_4conv6kernel13ConvUniversalINS1_16ConvProblemShapeILNS1_8OperatorE1ELi3EEENS1_10collective14CollectiveConvINS1_46MainloopSm90TmaGmmaWarpSpecializedImplicitGemmILS5_1ELi7ELi3EN4cute5tupleIJNSA_1CILi2EEENSC_ILi1EEESE_EEENS1_36KernelImplicitTmaWarpSpecializedSm90ELi1EEENSB_IJNSC_ILi128EEESI_NSB_IJNSC_ILi64EEEEEEEEENS_10bfloat16_tESM_NSA_8TiledMMAINSA_8MMA_AtomIJNSA_4SM904GMMA28MMA_64x128x16_F32BF16BF16_SSILNSQ_5MajorE0ELSS_1ELNSQ_7ScaleInE1ELST_1EEEEEENSA_6LayoutINSB_IJSE_SE_SE_EEENSB_IJNSC_ILi0EEESY_SY_EEEEENSB_IJNSA_10UnderscoreES11_S11_EEEEENS7_6detail26Sm90ImplicitGemmTileTraitsINSA_20SM90_TMA_LOAD_IM2COLENSA_14ComposedLayoutINSA_7SwizzleILi3ELi4ELi3EEENSA_18smem_ptr_flag_bitsILi16EEENSW_INSB_IJNSB_IJNSC_ILi8EEENSC_ILi16EEEEEENSB_IJSJ_SE_EEENSB_IJSE_NSC_ILi7EEEEEEEEENSB_IJNSB_IJSJ_NSC_ILi512EEEEEENSB_IJSE_SY_EEENSB_IJSY_NSC_ILi8192EEEEEEEEEEEEEvEENS15_INSA_23SM90_TMA_LOAD_MULTICASTENS17_IS19_S1B_NSW_INSB_IJNSB_IJSJ_SD_EEENSB_IJS1C_S1C_EEES1H_EEENSB_IJNSB_IJSE_NSC_ILi4096EEEEEES1K_S1N_EEEEEEEvEEEENS_8epilogue10collective6detail29Sm90TmaWarpSpecializedAdapterINS24_15DefaultEpilogueISM_NSB_IJNSB_IJllllEEESE_SY_EEES29_NS23_6thread17LinearCombinationISM_Li1EffLNS2A_9ScaleType4KindE0ELNS_15FloatRoundStyleE2ESM_EENS_4gemm15EpilogueDefaultEEEEEvvEEEEvNT_6ParamsE,(.L_x_294 - _ZN7cutlass13device_kernelINS_4conv6kernel13ConvUniversalINS1_16ConvProblemShapeILNS1_8OperatorE1ELi3EEENS1_10collective14CollectiveConvINS1_46MainloopSm90TmaGmmaWarpSpecializedImplicitGemmILS5_1ELi7ELi3EN4cute5tupleIJNSA_1CILi2EEENSC_ILi1EEESE_EEENS1_36KernelImplicitTmaWarpSpecializedSm90ELi1EEENSB_IJNSC_ILi128EEESI_NSB_IJNSC_ILi64EEEEEEEEENS_10bfloat16_tESM_NSA_8TiledMMAINSA_8MMA_AtomIJNSA_4SM904GMMA28MMA_64x128x16_F32BF16BF16_SSILNSQ_5MajorE0ELSS_1ELNSQ_7ScaleInE1ELST_1EEEEEENSA_6LayoutINSB_IJSE_SE_SE_EEENSB_IJNSC_ILi0EEESY_SY_EEEEENSB_IJNSA_10UnderscoreES11_S11_EEEEENS7_6detail26Sm90ImplicitGemmTileTraitsINSA_20SM90_TMA_LOAD_IM2COLENSA_14ComposedLayoutINSA_7SwizzleILi3ELi4ELi3EEENSA_18smem_ptr_flag_bitsILi16EEENSW_INSB_IJNSB_IJNSC_ILi8EEENSC_ILi16EEEEEENSB_IJSJ_SE_EEENSB_IJSE_NSC_ILi7EEEEEEEEENSB_IJNSB_IJSJ_NSC_ILi512EEEEEENSB_IJSE_SY_EEENSB_IJSY_NSC_ILi8192EEEEEEEEEEEEEvEENS15_INSA_23SM90_TMA_LOAD_MULTICASTENS17_IS19_S1B_NSW_INSB_IJNSB_IJSJ_SD_EEENSB_IJS1C_S1C_EEES1H_EEENSB_IJNSB_IJSE_NSC_ILi4096EEEEEES1K_S1N_EEEEEEEvEEEENS_8epilogue10collective6detail29Sm90TmaWarpSpecializedAdapterINS24_15DefaultEpilogueISM_NSB_IJNSB_IJllllEEESE_SY_EEES29_NS23_6thread17LinearCombinationISM_Li1EffLNS2A_9ScaleType4KindE0ELNS_15FloatRoundStyleE2ESM_EENS_4gemm15EpilogueDefaultEEEEEvvEEEEvNT_6ParamsE)
        .other          _ZN7cutlass13device_kernelINS_4conv6kernel13ConvUniversalINS1_16ConvProblemShapeILNS1_8OperatorE1ELi3EEENS1_10collective14CollectiveConvINS1_46MainloopSm90TmaGmmaWarpSpecializedImplicitGemmILS5_1ELi7ELi3EN4cute5tupleIJNSA_1CILi2EEENSC_ILi1EEESE_EEENS1_36KernelImplicitTmaWarpSpecializedSm90ELi1EEENSB_IJNSC_ILi128EEESI_NSB_IJNSC_ILi64EEEEEEEEENS_10bfloat16_tESM_NSA_8TiledMMAINSA_8MMA_AtomIJNSA_4SM904GMMA28MMA_64x128x16_F32BF16BF16_SSILNSQ_5MajorE0ELSS_1ELNSQ_7ScaleInE1ELST_1EEEEEENSA_6LayoutINSB_IJSE_SE_SE_EEENSB_IJNSC_ILi0EEESY_SY_EEEEENSB_IJNSA_10UnderscoreES11_S11_EEEEENS7_6detail26Sm90ImplicitGemmTileTraitsINSA_20SM90_TMA_LOAD_IM2COLENSA_14ComposedLayoutINSA_7SwizzleILi3ELi4ELi3EEENSA_18smem_ptr_flag_bitsILi16EEENSW_INSB_IJNSB_IJNSC_ILi8EEENSC_ILi16EEEEEENSB_IJSJ_SE_EEENSB_IJSE_NSC_ILi7EEEEEEEEENSB_IJNSB_IJSJ_NSC_ILi512EEEEEENSB_IJSE_SY_EEENSB_IJSY_NSC_ILi8192EEEEEEEEEEEEEvEENS15_INSA_23SM90_TMA_LOAD_MULTICASTENS17_IS19_S1B_NSW_INSB_IJNSB_IJSJ_SD_EEENSB_IJS1C_S1C_EEES1H_EEENSB_IJNSB_IJSE_NSC_ILi4096EEEEEES1K_S1N_EEEEEEEvEEEENS_8epilogue10collective6detail29Sm90TmaWarpSpecializedAdapterINS24_15DefaultEpilogueISM_NSB_IJNSB_IJllllEEESE_SY_EEES29_NS23_6thread17LinearCombinationISM_Li1EffLNS2A_9ScaleType4KindE0ELNS_15FloatRoundStyleE2ESM_EENS_4gemm15EpilogueDefaultEEEEEvvEEEEvNT_6ParamsE,@"STO_CUDA_ENTRY STV_DEFAULT"
_ZN7cutlass13device_kernelINS_4conv6kernel13ConvUniversalINS1_16ConvProblemShapeILNS1_8OperatorE1ELi3EEENS1_10collective14CollectiveConvINS1_46MainloopSm90TmaGmmaWarpSpecializedImplicitGemmILS5_1ELi7ELi3EN4cute5tupleIJNSA_1CILi2EEENSC_ILi1EEESE_EEENS1_36KernelImplicitTmaWarpSpecializedSm90ELi1EEENSB_IJNSC_ILi128EEESI_NSB_IJNSC_ILi64EEEEEEEEENS_10bfloat16_tESM_NSA_8TiledMMAINSA_8MMA_AtomIJNSA_4SM904GMMA28MMA_64x128x16_F32BF16BF16_SSILNSQ_5MajorE0ELSS_1ELNSQ_7ScaleInE1ELST_1EEEEEENSA_6LayoutINSB_IJSE_SE_SE_EEENSB_IJNSC_ILi0EEESY_SY_EEEEENSB_IJNSA_10UnderscoreES11_S11_EEEEENS7_6detail26Sm90ImplicitGemmTileTraitsINSA_20SM90_TMA_LOAD_IM2COLENSA_14ComposedLayoutINSA_7SwizzleILi3ELi4ELi3EEENSA_18smem_ptr_flag_bitsILi16EEENSW_INSB_IJNSB_IJNSC_ILi8EEENSC_ILi16EEEEEENSB_IJSJ_SE_EEENSB_IJSE_NSC_ILi7EEEEEEEEENSB_IJNSB_IJSJ_NSC_ILi512EEEEEENSB_IJSE_SY_EEENSB_IJSY_NSC_ILi8192EEEEEEEEEEEEEvEENS15_INSA_23SM90_TMA_LOAD_MULTICASTENS17_IS19_S1B_NSW_INSB_IJNSB_IJSJ_SD_EEENSB_IJS1C_S1C_EEES1H_EEENSB_IJNSB_IJSE_NSC_ILi4096EEEEEES1K_S1N_EEEEEEEvEEEENS_8epilogue10collective6detail29Sm90TmaWarpSpecializedAdapterINS24_15DefaultEpilogueISM_NSB_IJNSB_IJllllEEESE_SY_EEES29_NS23_6thread17LinearCombinationISM_Li1EffLNS2A_9ScaleType4KindE0ELNS_15FloatRoundStyleE2ESM_EENS_4gemm15EpilogueDefaultEEEEEvvEEEEvNT_6ParamsE:
[----:B------:R-:W-:Y:S01]  /*0000*/  LDC R1, c[0x0][0x28] ;  /* 0x00000a00ff017b82 */ /* 0x000fe20000000800 */
[----:B------:R-:W0:Y:S01]  /*0010*/  S2R R11, SR_TID.X ;  /* 0x00000000000b7919 */ /* 0x000e220000002100 */
[----:B------:R-:W-:Y:S01]  /*0020*/  ELECT P0, URZ, PT ;  /* 0x00000000003f782f */ /* 0x000fe20003800000 */
[----:B------:R-:W-:Y:S01]  /*0030*/  BSSY B0, `(.L_x_0) ;  /* 0x0000010000007945 */ /* 0x000fe20003800000 */
[----:B------:R-:W1:Y:S01]  /*0040*/  S2R R12, SR_CTAID.X ;  /* 0x00000000000c7919 */ /* 0x000e620000002500 */
[--C-:B0-----:R-:W-:Y:S02]  /*0050*/  SHF.R.U32.HI R0, RZ, 0x5, R11.reuse ;  /* 0x00000005ff007819 */ /* 0x101fe4000001160b */
[----:B------:R-:W-:-:S03]  /*0060*/  SHF.R.U32.HI R3, RZ, 0x7, R11 ;  /* 0x00000007ff037819 */ /* 0x000fc6000001160b */
[----:B------:R-:W0:Y:S04]  /*0070*/  SHFL.IDX PT, R2, R0, RZ, 0x1f ;  /* 0x00001fff00027589 */ /* 0x000e2800000e0000 */
[----:B------:R2:W3:Y:S01]  /*0080*/  SHFL.IDX PT, R10, R3, RZ, 0x1f ;  /* 0x00001fff030a7589 */ /* 0x0004e200000e0000 */
[----:B0-----:R-:W-:-:S13]  /*0090*/  ISETP.NE.OR P0, PT, R2, RZ, !P0 ;  /* 0x000000ff0200720c */ /* 0x001fda0004705670 */
[----:B-123--:R-:W-:Y:S05]  /*00a0*/  @P0 BRA `(.L_x_1) ;  /* 0x0000000000200947 */ /* 0x00efea0003800000 */
[----:B------:R-:W-:Y:S02]  /*00b0*/  ULDC.64 UR4, c[0x0][0x198] ;  /* 0x0000660000047ab9 */ /* 0x000fe40000000a00 */
[----:B------:R-:W-:Y:S02]  /*00c0*/  UIADD3 UR6, UP0, UR4, 0xf0, URZ ;  /* 0x000000f004067890 */ /* 0x000fe4000ff1e03f */
[----:B------:R-:W-:Y:S02]  /*00d0*/  UIADD3 UR4, UP1, UR4, 0x270, URZ ;  /* 0x0000027004047890 */ /* 0x000fe4000ff3e03f */
[----:B------:R-:W-:Y:S02]  /*00e0*/  UIADD3.X UR7, URZ, UR5, URZ, UP0, !UPT ;  /* 0x000000053f077290 */ /* 0x000fe400087fe43f */
[----:B------:R-:W-:-:S07]  /*00f0*/  UIADD3.X UR5, URZ, UR5, URZ, UP1, !UPT ;  /* 0x000000053f057290 */ /* 0x000fce0008ffe43f */
[----:B------:R0:W-:Y:S02]  /*0100*/  UTMACCTL.PF [UR6] ;  /* 0x00000000060079b9 */ /* 0x0001e40008040000 */
[----:B------:R0:W-:Y:S02]  /*0110*/  UTMACCTL.PF [UR4] ;  /* 0x00000000040079b9 */ /* 0x0001e40008040000 */
[----:B0-----:R-:W-:Y:S01]  /*0120*/  NOP ;  /* 0x0000000000007918 */ /* 0x001fe20000000000 */
.L_x_1:
[----:B------:R-:W-:Y:S05]  /*0130*/  BSYNC B0 ;  /* 0x0000000000007941 */ /* 0x000fea0003800000 */
.L_x_0:
[----:B------:R-:W0:Y:S01]  /*0140*/  SHFL.IDX PT, R0, R0, RZ, 0x1f ;  /* 0x00001fff00007589 */ /* 0x000e2200000e0000 */
[----:B------:R-:W-:Y:S02]  /*0150*/  SHF.R.S32.HI R4, RZ, 0x1f, R11 ;  /* 0x0000001fff047819 */ /* 0x000fe4000001140b */
[----:B------:R-:W-:Y:S01]  /*0160*/  I2FP.F32.U32 R6, R12 ;  /* 0x0000000c00067245 */ /* 0x000fe20000201000 */
[----:B------:R-:W1:Y:S01]  /*0170*/  S2R R13, SR_CTAID.Y ;  /* 0x00000000000d7919 */ /* 0x000e620000002600 */
[----:B------:R-:W-:-:S04]  /*0180*/  LEA.HI R4, R4, R11, RZ, 0x7 ;  /* 0x0000000b04047211 */ /* 0x000fc800078f38ff */
[----:B------:R-:W-:-:S05]  /*0190*/  LOP3.LUT R4, R4, 0xffffff80, RZ, 0xc0, !PT ;  /* 0xffffff8004047812 */ /* 0x000fca00078ec0ff */
[----:B------:R-:W-:-:S05]  /*01a0*/  IMAD.IADD R14, R11, 0x1, -R4 ;  /* 0x000000010b0e7824 */ /* 0x000fca00078e0a04 */
[----:B------:R-:W-:-:S04]  /*01b0*/  SHF.R.S32.HI R3, RZ, 0x1f, R14 ;  /* 0x0000001fff037819 */ /* 0x000fc8000001140e */
[----:B------:R-:W-:Y:S02]  /*01c0*/  LEA.HI R3, R3, R14, RZ, 0x3 ;  /* 0x0000000e03037211 */ /* 0x000fe400078f18ff */
[----:B0-----:R-:W-:Y:S02]  /*01d0*/  ISETP.NE.AND P0, PT, R0, RZ, PT ;  /* 0x000000ff0000720c */ /* 0x001fe40003f05270 */
[--C-:B------:R-:W-:Y:S02]  /*01e0*/  SHF.R.S32.HI R4, RZ, 0x3, R3.reuse ;  /* 0x00000003ff047819 */ /* 0x100fe40000011403 */
[----:B------:R-:W-:Y:S02]  /*01f0*/  SHF.R.S32.HI R3, RZ, 0x1f, R3 ;  /* 0x0000001fff037819 */ /* 0x000fe40000011403 */
[----:B------:R-:W-:-:S07]  /*0200*/  SHF.R.S32.HI R5, RZ, 0x1f, R0 ;  /* 0x0000001fff057819 */ /* 0x000fce0000011400 */
[----:B-1----:R-:W-:Y:S05]  /*0210*/  @P0 BRA `(.L_x_2) ;  /* 0x0000000000700947 */ /* 0x002fea0003800000 */
[----:B------:R-:W0:Y:S01]  /*0220*/  S2UR UR8, SR_CgaCtaId ;  /* 0x00000000000879c3 */ /* 0x000e220000008800 */
[----:B------:R-:W-:Y:S01]  /*0230*/  UMOV UR4, 0x400 ;  /* 0x0000040000047882 */ /* 0x000fe20000000000 */
[----:B------:R-:W-:Y:S01]  /*0240*/  UMOV UR5, 0x1 ;  /* 0x0000000100057882 */ /* 0x000fe20000000000 */
[----:B------:R-:W-:Y:S01]  /*0250*/  UMOV UR6, 0x2 ;  /* 0x0000000200067882 */ /* 0x000fe20000000000 */
[----:B------:R-:W-:Y:S01]  /*0260*/  ELECT P0, URZ, PT ;  /* 0x00000000003f782f */ /* 0x000fe20003800000 */
[----:B------:R-:W-:-:S04]  /*0270*/  UIADD3 UR6, -UR6, 0x100000, URZ ;  /* 0x0010000006067890 */ /* 0x000fc8000fffe13f */
[----:B------:R-:W-:Y:S02]  /*0280*/  USHF.L.U32 UR7, UR6, 0xb, URZ ;  /* 0x0000000b06077899 */ /* 0x000fe4000800063f */
[----:B------:R-:W-:Y:S02]  /*0290*/  USHF.L.U32 UR6, UR6, 0x1, URZ ;  /* 0x0000000106067899 */ /* 0x000fe4000800063f */
[----:B0-----:R-:W-:Y:S02]  /*02a0*/  ULEA UR8, UR8, UR4, 0x18 ;  /* 0x0000000408087291 */ /* 0x001fe4000f8ec03f */
[----:B------:R-:W-:-:S04]  /*02b0*/  UIADD3 UR4, -UR5, 0x100000, URZ ;  /* 0x0010000005047890 */ /* 0x000fc8000fffe13f */
[----:B------:R-:W-:Y:S02]  /*02c0*/  USHF.L.U32 UR5, UR4, 0xb, URZ ;  /* 0x0000000b04057899 */ /* 0x000fe4000800063f */
[----:B------:R-:W-:Y:S01]  /*02d0*/  USHF.L.U32 UR4, UR4, 0x1, URZ ;  /* 0x0000000104047899 */ /* 0x000fe2000800063f */
[----:B------:R-:W0:Y:S11]  /*02e0*/  FENCE.VIEW.ASYNC.S ;  /* 0x00000000000073c6 */ /* 0x000e360000000000 */
[----:B0-----:R0:W1:Y:S01]  /*02f0*/  SYNCS.EXCH.64 URZ, [UR8+0x38000], UR4 ;  /* 0x03800004083f75b2 */ /* 0x0010620008000100 */
[----:B------:R0:W2:Y:S01]  /*0300*/  SYNCS.EXCH.64 URZ, [UR8+0x38038], UR6 ;  /* 0x03803806083f75b2 */ /* 0x0000a20008000100 */
[----:B------:R0:W3:Y:S01]  /*0310*/  SYNCS.EXCH.64 URZ, [UR8+0x38008], UR4 ;  /* 0x03800804083f75b2 */ /* 0x0000e20008000100 */
[----:B------:R0:W4:Y:S01]  /*0320*/  SYNCS.EXCH.64 URZ, [UR8+0x38040], UR6 ;  /* 0x03804006083f75b2 */ /* 0x0001220008000100 */
[----:B------:R0:W0:Y:S01]  /*0330*/  SYNCS.EXCH.64 URZ, [UR8+0x38010], UR4 ;  /* 0x03801004083f75b2 */ /* 0x0000220008000100 */
        /* <DEDUP_REMOVED lines=9> */
[----:B------:R-:W-:Y:S01]  /*03d0*/  NOP ;  /* 0x0000000000007918 */ /* 0x000fe20000000000 */
.L_x_2:
[----:B0-----:R-:W-:Y:S01]  /*03e0*/  ULDC UR4, c[0x0][0x150] ;  /* 0x0000540000047ab9 */ /* 0x001fe20000000800 */
[----:B------:R-:W-:Y:S01]  /*03f0*/  LEA.HI R3, R3, R4, RZ, 0x2 ;  /* 0x0000000403037211 */ /* 0x000fe200078f10ff */
[----:B------:R-:W-:Y:S01]  /*0400*/  FMUL R6, R6, UR4 ;  /* 0x0000000406067c20 */ /* 0x000fe20008400000 */
[----:B------:R-:W-:Y:S01]  /*0410*/  LEA.HI R5, R5, R0, RZ, 0x2 ;  /* 0x0000000005057211 */ /* 0x000fe200078f10ff */
[----:B------:R-:W-:Y:S01]  /*0420*/  ULDC UR4, c[0x0][0x154] ;  /* 0x0000550000047ab9 */ /* 0x000fe20000000800 */
[----:B------:R-:W-:Y:S01]  /*0430*/  LOP3.LUT R3, R3, 0xfffffffc, RZ, 0xc0, !PT ;  /* 0xfffffffc03037812 */ /* 0x000fe200078ec0ff */
[----:B------:R-:W0:Y:S01]  /*0440*/  LDC R8, c[0x0][0x140] ;  /* 0x00005000ff087b82 */ /* 0x000e220000000800 */
[----:B------:R-:W-:Y:S01]  /*0450*/  LOP3.LUT R5, R5, 0x3ffffffc, RZ, 0xc0, !PT ;  /* 0x3ffffffc05057812 */ /* 0x000fe200078ec0ff */
[----:B------:R-:W5:Y:S01]  /*0460*/  F2I.U32.TRUNC.NTZ R6, R6 ;  /* 0x0000000600067305 */ /* 0x000f62000020f000 */
[----:B------:R-:W-:Y:S01]  /*0470*/  LOP3.LUT P0, RZ, R14, 0x7, RZ, 0xc0, !PT ;  /* 0x000000070eff7812 */ /* 0x000fe2000780c0ff */
[----:B------:R-:W-:Y:S01]  /*0480*/  IMAD.IADD R3, R4, 0x1, -R3 ;  /* 0x0000000104037824 */ /* 0x000fe200078e0a03 */
[----:B------:R-:W-:Y:S01]  /*0490*/  I2FP.F32.U32 R4, R13 ;  /* 0x0000000d00047245 */ /* 0x000fe20000201000 */
[----:B------:R-:W-:Y:S01]  /*04a0*/  IMAD.IADD R0, R0, 0x1, -R5 ;  /* 0x0000000100007824 */ /* 0x000fe200078e0a05 */
[----:B------:R-:W-:Y:S01]  /*04b0*/  ISETP.NE.AND P3, PT, R10, 0x1, PT ;  /* 0x000000010a00780c */ /* 0x000fe20003f65270 */
[----:B------:R-:W-:Y:S01]  /*04c0*/  NOP ;  /* 0x0000000000007918 */ /* 0x000fe20000000000 */
[----:B------:R-:W-:Y:S01]  /*04d0*/  NOP ;  /* 0x0000000000007918 */ /* 0x000fe20000000000 */
[----:B------:R-:W-:-:S02]  /*04e0*/  IMAD R0, R0, 0x4, R3 ;  /* 0x0000000400007824 */ /* 0x000fc400078e0203 */
[----:B------:R-:W-:Y:S01]  /*04f0*/  FMUL R7, R4, UR4 ;  /* 0x0000000404077c20 */ /* 0x000fe20008400000 */
[----:B------:R-:W-:Y:S02]  /*0500*/  ULDC UR4, c[0x0][0x144] ;  /* 0x0000510000047ab9 */ /* 0x000fe40000000800 */
[C---:B------:R-:W-:Y:S01]  /*0510*/  LEA.HI R3, R0.reuse, R0, RZ, 0x1 ;  /* 0x0000000000037211 */ /* 0x040fe200078f08ff */
[----:B-----5:R-:W-:Y:S02]  /*0520*/  IMAD.MOV R5, RZ, RZ, -R6 ;  /* 0x000000ffff057224 */ /* 0x020fe400078e0a06 */
[----:B------:R-:W5:Y:S01]  /*0530*/  F2I.U32.TRUNC.NTZ R7, R7 ;  /* 0x0000000700077305 */ /* 0x000f62000020f000 */
[----:B------:R-:W-:Y:S01]  /*0540*/  LOP3.LUT R3, R3, 0xfffffffe, RZ, 0xc0, !PT ;  /* 0xfffffffe03037812 */ /* 0x000fe200078ec0ff */
[----:B------:R-:W-:Y:S01]  /*0550*/  IMAD R4, R5, UR4, R12 ;  /* 0x0000000405047c24 */ /* 0x000fe2000f8e020c */
[----:B------:R-:W-:Y:S01]  /*0560*/  ULDC UR4, c[0x0][0x148] ;  /* 0x0000520000047ab9 */ /* 0x000fe20000000800 */
[----:B------:R-:W-:Y:S01]  /*0570*/  IMAD.SHL.U32 R5, R0, 0x4, RZ ;  /* 0x0000000400057824 */ /* 0x000fe200078e00ff */
[----:B0-----:R-:W-:Y:S01]  /*0580*/  ISETP.EQ.U32.AND P1, PT, R8, 0x1, PT ;  /* 0x000000010800780c */ /* 0x001fe20003f22070 */
[----:B------:R-:W-:-:S03]  /*0590*/  IMAD.IADD R3, R0, 0x1, -R3 ;  /* 0x0000000100037824 */ /* 0x000fc600078e0a03 */
[----:B------:R-:W-:Y:S02]  /*05a0*/  LOP3.LUT R0, R0, 0xc, R5, 0x78, !PT ;  /* 0x0000000c00007812 */ /* 0x000fe400078e7805 */
[----:B------:R-:W-:Y:S02]  /*05b0*/  ISETP.NE.AND P4, PT, R3, R4, PT ;  /* 0x000000040300720c */ /* 0x000fe40003f85270 */
[----:B------:R-:W-:Y:S01]  /*05c0*/  SHF.R.S32.HI R3, RZ, 0x1f, R2 ;  /* 0x0000001fff037819 */ /* 0x000fe20000011402 */
[----:B-----5:R-:W-:Y:S01]  /*05d0*/  IMAD.MOV R6, RZ, RZ, -R7 ;  /* 0x000000ffff067224 */ /* 0x020fe200078e0a07 */
[----:B------:R-:W-:Y:S02]  /*05e0*/  ISETP.LT.U32.AND P0, PT, R0, 0x2, !P0 ;  /* 0x000000020000780c */ /* 0x000fe40004701070 */
[----:B------:R-:W-:Y:S01]  /*05f0*/  LEA.HI R3, R3, R2, RZ, 0x2 ;  /* 0x0000000203037211 */ /* 0x000fe200078f10ff */
[----:B------:R-:W-:-:S03]  /*0600*/  IMAD R7, R6, UR4, R13 ;  /* 0x0000000406077c24 */ /* 0x000fc6000f8e020d */
[----:B------:R-:W-:-:S03]  /*0610*/  LOP3.LUT R3, R3, 0xfffffffc, RZ, 0xc0, !PT ;  /* 0xfffffffc03037812 */ /* 0x000fc600078ec0ff */
[----:B------:R-:W-:Y:S02]  /*0620*/  @P4 LEA.HI R4, R0, R0, RZ, 0x1 ;  /* 0x0000000000044211 */ /* 0x000fe400078f08ff */
[----:B------:R-:W-:Y:S01]  /*0630*/  IMAD.IADD R5, R2, 0x1, -R3 ;  /* 0x0000000102057824 */ /* 0x000fe200078e0a03 */
[----:B------:R-:W-:Y:S02]  /*0640*/  SEL R3, RZ, 0x1, !P0 ;  /* 0x00000001ff037807 */ /* 0x000fe40004000000 */
[----:B------:R-:W-:Y:S02]  /*0650*/  @P4 SHF.R.S32.HI R4, RZ, 0x1, R4 ;  /* 0x00000001ff044819 */ /* 0x000fe40000011404 */
[----:B------:R-:W-:Y:S02]  /*0660*/  LOP3.LUT P2, RZ, R10, R5, RZ, 0xfc, !PT ;  /* 0x000000050aff7212 */ /* 0x000fe4000784fcff */
[----:B------:R-:W-:Y:S01]  /*0670*/  @P4 ISETP.NE.AND P5, PT, R4, R7, PT ;  /* 0x000000070400420c */ /* 0x000fe20003fa5270 */
[----:B------:R-:W-:Y:S01]  /*0680*/  IMAD.MOV.U32 R4, RZ, RZ, 0x1 ;  /* 0x00000001ff047424 */ /* 0x000fe200078e00ff */
[----:B------:R-:W-:-:S02]  /*0690*/  SEL R2, RZ, 0x1, P2 ;  /* 0x00000001ff027807 */ /* 0x000fc40001000000 */
[----:B------:R-:W-:Y:S02]  /*06a0*/  @P4 SEL R4, RZ, 0x1, P5 ;  /* 0x00000001ff044807 */ /* 0x000fe40002800000 */
[----:B------:R-:W-:Y:S02]  /*06b0*/  SEL R2, R2, 0x2, P3 ;  /* 0x0000000202027807 */ /* 0x000fe40001800000 */
[----:B------:R-:W-:Y:S01]  /*06c0*/  LOP3.LUT R4, R4, R3, RZ, 0xc0, !PT ;  /* 0x0000000304047212 */ /* 0x000fe200078ec0ff */
[----:B------:R-:W-:Y:S06]  /*06d0*/  @!P1 BRA `(.L_x_3) ;  /* 0x0000000000089947 */ /* 0x000fec0003800000 */
[----:B-1234-:R-:W-:Y:S01]  /*06e0*/  UCGABAR_ARV ;  /* 0x00000000000079c7 */ /* 0x01efe20008000000 */
[----:B------:R-:W-:Y:S05]  /*06f0*/  BRA `(.L_x_4) ;  /* 0x0000000000047947 */ /* 0x000fea0003800000 */
.L_x_3:
[----:B-1234-:R-:W-:Y:S01]  /*0700*/  NOP ;  /* 0x0000000000007918 */ /* 0x01efe20000000000 */
.L_x_4:
[----:B------:R-:W-:Y:S01]  /*0710*/  ULDC.64 UR4, c[0x0][0x618] ;  /* 0x0001860000047ab9 */ /* 0x000fe20000000a00 */
[----:B------:R-:W-:Y:S01]  /*0720*/  ULDC.64 UR12, c[0x0][0x208] ;  /* 0x00008200000c7ab9 */ /* 0x000fe20000000a00 */
[----:B------:R-:W-:-:S04]  /*0730*/  ISETP.NE.U32.AND P0, PT, RZ, UR4, PT ;  /* 0x00000004ff007c0c */ /* 0x000fc8000bf05070 */
[----:B------:R-:W-:-:S13]  /*0740*/  ISETP.NE.AND.EX P0, PT, RZ, UR5, PT, P0 ;  /* 0x00000005ff007c0c */ /* 0x000fda000bf05300 */
[----:B------:R-:W-:Y:S05]  /*0750*/  @!P0 BRA `(.L_x_5) ;  /* 0x00000000001c8947 */ /* 0x000fea0003800000 */
[----:B------:R-:W0:Y:S02]  /*0760*/  LDC.64 R6, c[0x0][0x618] ;  /* 0x00018600ff067b82 */ /* 0x000e240000000a00 */
[----:B0-----:R-:W2:Y:S02]  /*0770*/  LDG.E.64 R6, desc[UR12][R6.64] ;  /* 0x0000000c06067981 */ /* 0x001ea4000c1e1b00 */
[----:B--2---:R-:W-:-:S04]  /*0780*/  ISETP.NE.U32.AND P0, PT, R6, RZ, PT ;  /* 0x000000ff0600720c */ /* 0x004fc80003f05070 */
[----:B------:R-:W-:-:S13]  /*0790*/  ISETP.NE.AND.EX P0, PT, R7, RZ, PT, P0 ;  /* 0x000000ff0700720c */ /* 0x000fda0003f05300 */
[----:B------:R-:W-:Y:S05]  /*07a0*/  @!P0 BRA `(.L_x_5) ;  /* 0x0000000000088947 */ /* 0x000fea0003800000 */
[----:B------:R0:W5:Y:S01]  /*07b0*/  LD.E R8, desc[UR12][R6.64] ;  /* 0x0000000c06087980 */ /* 0x000162000c101900 */
[----:B------:R-:W-:Y:S05]  /*07c0*/  BRA `(.L_x_6) ;  /* 0x0000000000207947 */ /* 0x000fea0003800000 */
.L_x_5:
[----:B------:R-:W-:Y:S02]  /*07d0*/  ULDC.64 UR4, c[0x0][0x608] ;  /* 0x0001820000047ab9 */ /* 0x000fe40000000a00 */
[----:B------:R-:W-:-:S04]  /*07e0*/  ISETP.NE.U32.AND P0, PT, RZ, UR4, PT ;  /* 0x00000004ff007c0c */ /* 0x000fc8000bf05070 */
[----:B------:R-:W-:-:S13]  /*07f0*/  ISETP.NE.AND.EX P0, PT, RZ, UR5, PT, P0 ;  /* 0x00000005ff007c0c */ /* 0x000fda000bf05300 */
[----:B------:R-:W-:Y:S05]  /*0800*/  @!P0 BRA `(.L_x_7) ;  /* 0x00000000000c8947 */ /* 0x000fea0003800000 */
[----:B------:R-:W0:Y:S02]  /*0810*/  LDC.64 R8, c[0x0][0x608] ;  /* 0x00018200ff087b82 */ /* 0x000e240000000a00 */
[----:B0-----:R1:W5:Y:S01]  /*0820*/  LDG.E R8, desc[UR12][R8.64] ;  /* 0x0000000c08087981 */ /* 0x001362000c1e1900 */
[----:B------:R-:W-:Y:S05]  /*0830*/  BRA `(.L_x_6) ;  /* 0x0000000000047947 */ /* 0x000fea0003800000 */
.L_x_7:
[----:B------:R-:W2:Y:S02]  /*0840*/  LDC R8, c[0x0][0x600] ;  /* 0x00018000ff087b82 */ /* 0x000ea40000000800 */
.L_x_6:
[----:B------:R-:W-:Y:S02]  /*0850*/  ULDC.64 UR4, c[0x0][0x620] ;  /* 0x0001880000047ab9 */ /* 0x000fe40000000a00 */
[----:B------:R-:W-:-:S04]  /*0860*/  ISETP.NE.U32.AND P0, PT, RZ, UR4, PT ;  /* 0x00000004ff007c0c */ /* 0x000fc8000bf05070 */
[----:B------:R-:W-:-:S13]  /*0870*/  ISETP.NE.AND.EX P0, PT, RZ, UR5, PT, P0 ;  /* 0x00000005ff007c0c */ /* 0x000fda000bf05300 */
[----:B------:R-:W-:Y:S05]  /*0880*/  @!P0 BRA `(.L_x_8) ;  /* 0x00000000001c8947 */ /* 0x000fea0003800000 */
[----:B0-----:R-:W0:Y:S02]  /*0890*/  LDC.64 R6, c[0x0][0x620] ;  /* 0x00018800ff067b82 */ /* 0x001e240000000a00 */
[----:B0-----:R-:W3:Y:S02]  /*08a0*/  LDG.E.64 R6, desc[UR12][R6.64] ;  /* 0x0000000c06067981 */ /* 0x001ee4000c1e1b00 */
[----:B---3--:R-:W-:-:S04]  /*08b0*/  ISETP.NE.U32.AND P0, PT, R6, RZ, PT ;  /* 0x000000ff0600720c */ /* 0x008fc80003f05070 */
[----:B------:R-:W-:-:S13]  /*08c0*/  ISETP.NE.AND.EX P0, PT, R7, RZ, PT, P0 ;  /* 0x000000ff0700720c */ /* 0x000fda0003f05300 */
[----:B------:R-:W-:Y:S05]  /*08d0*/  @!P0 BRA `(.L_x_8) ;  /* 0x0000000000088947 */ /* 0x000fea0003800000 */
[----:B-1----:R0:W5:Y:S01]  /*08e0*/  LD.E R9, desc[UR12][R6.64] ;  /* 0x0000000c06097980 */ /* 0x002162000c101900 */
[----:B------:R-:W-:Y:S05]  /*08f0*/  BRA `(.L_x_9) ;  /* 0x0000000000207947 */ /* 0x000fea0003800000 */
.L_x_8:
[----:B------:R-:W-:Y:S02]  /*0900*/  ULDC.64 UR4, c[0x0][0x610] ;  /* 0x0001840000047ab9 */ /* 0x000fe40000000a00 */
[----:B------:R-:W-:-:S04]  /*0910*/  ISETP.NE.U32.AND P0, PT, RZ, UR4, PT ;  /* 0x00000004ff007c0c */ /* 0x000fc8000bf05070 */
[----:B------:R-:W-:-:S13]  /*0920*/  ISETP.NE.AND.EX P0, PT, RZ, UR5, PT, P0 ;  /* 0x00000005ff007c0c */ /* 0x000fda000bf05300 */
[----:B------:R-:W-:Y:S05]  /*0930*/  @!P0 BRA `(.L_x_10) ;  /* 0x00000000000c8947 */ /* 0x000fea0003800000 */
[----:B0-----:R-:W1:Y:S02]  /*0940*/  LDC.64 R6, c[0x0][0x610] ;  /* 0x00018400ff067b82 */ /* 0x001e640000000a00 */
[----:B-1----:R1:W5:Y:S01]  /*0950*/  LDG.E R9, desc[UR12][R6.64] ;  /* 0x0000000c06097981 */ /* 0x002362000c1e1900 */
[----:B------:R-:W-:Y:S05]  /*0960*/  BRA `(.L_x_9) ;  /* 0x0000000000047947 */ /* 0x000fea0003800000 */
.L_x_10:
[----:B-1----:R-:W3:Y:S02]  /*0970*/  LDC R9, c[0x0][0x604] ;  /* 0x00018100ff097b82 */ /* 0x002ee40000000800 */
.L_x_9:
[----:B------:R-:W4:Y:S01]  /*0980*/  LDC R3, c[0x0][0x3e8] ;  /* 0x0000fa00ff037b82 */ /* 0x000f220000000800 */
[----:B------:R-:W-:Y:S01]  /*0990*/  ULDC UR4, c[0x0][0x3dc] ;  /* 0x0000f70000047ab9 */ /* 0x000fe20000000800 */
[----:B------:R-:W-:Y:S01]  /*09a0*/  ULDC.64 UR6, c[0x0][0x3e0] ;  /* 0x0000f80000067ab9 */ /* 0x000fe20000000a00 */
[----:B------:R-:W-:Y:S02]  /*09b0*/  UIADD3 UR4, UR4, 0x3f, URZ ;  /* 0x0000003f04047890 */ /* 0x000fe4000fffe03f */
[----:B------:R-:W-:Y:S02]  /*09c0*/  UIMAD UR6, UR7, UR6, URZ ;  /* 0x00000006070672a4 */ /* 0x000fe4000f8e023f */
[----:B------:R-:W-:-:S04]  /*09d0*/  USHF.R.S32.HI UR5, URZ, 0x1f, UR4 ;  /* 0x0000001f3f057899 */ /* 0x000fc80008011404 */
[----:B------:R-:W-:-:S04]  /*09e0*/  ULEA.HI UR5, UR5, UR4, URZ, 0x6 ;  /* 0x0000000405057291 */ /* 0x000fc8000f8f303f */
[----:B------:R-:W-:Y:S01]  /*09f0*/  USHF.R.S32.HI UR15, URZ, 0x6, UR5 ;  /* 0x000000063f0f7899 */ /* 0x000fe20008011405 */
[----:B----4-:R-:W-:-:S05]  /*0a00*/  IMAD R3, R3, UR6, RZ ;  /* 0x0000000603037c24 */ /* 0x010fca000f8e02ff */
[----:B------:R-:W-:Y:S01]  /*0a10*/  IMAD R3, R3, UR15, RZ ;  /* 0x0000000f03037c24 */ /* 0x000fe2000f8e02ff */
[----:B------:R-:W-:Y:S06]  /*0a20*/  @!P1 BRA `(.L_x_11) ;  /* 0x00000000000c9947 */ /* 0x000fec0003800000 */
[----:B------:R-:W-:Y:S01]  /*0a30*/  UCGABAR_WAIT ;  /* 0x0000000000007dc7 */ /* 0x000fe20008000000 */
[----:B------:R-:W-:Y:S01]  /*0a40*/  CCTL.IVALL ;  /* 0x00000000ff00798f */ /* 0x000fe20002000000 */
[----:B------:R-:W-:Y:S05]  /*0a50*/  BRA `(.L_x_12) ;  /* 0x0000000000047947 */ /* 0x000fea0003800000 */
.L_x_11:
[----:B------:R-:W-:Y:S06]  /*0a60*/  BAR.SYNC.DEFER_BLOCKING 0x0 ;  /* 0x0000000000007b1d */ /* 0x000fec0000010000 */
.L_x_12:
[----:B------:R-:W-:-:S13]  /*0a70*/  ISETP.NE.AND P0, PT, R10, RZ, PT ;  /* 0x000000ff0a00720c */ /* 0x000fda0003f05270 */
[----:B------:R-:W-:Y:S05]  /*0a80*/  @!P0 BRA `(.L_x_13) ;  /* 0x0000008800788947 */ /* 0x000fea0003800000 */
[----:B------:R-:W-:-:S13]  /*0a90*/  ISETP.NE.AND P0, PT, R10, 0x1, PT ;  /* 0x000000010a00780c */ /* 0x000fda0003f05270 */
[----:B------:R-:W-:Y:S05]  /*0aa0*/  @P0 EXIT ;  /* 0x000000000000094d */ /* 0x000fea0003800000 */
[----:B------:R-:W-:Y:S01]  /*0ab0*/  ISETP.GE.AND P0, PT, R3, 0x1, PT ;  /* 0x000000010300780c */ /* 0x000fe20003f06270 */
[----:B------:R-:W-:Y:S01]  /*0ac0*/  UMOV UR4, URZ ;  /* 0x0000003f00047c82 */ /* 0x000fe20008000000 */
[----:B------:R-:W-:Y:S02]  /*0ad0*/  CS2R R86, SRZ ;  /* 0x0000000000567805 */ /* 0x000fe4000001ff00 */
[----:B------:R-:W-:Y:S02]  /*0ae0*/  CS2R R88, SRZ ;  /* 0x0000000000587805 */ /* 0x000fe4000001ff00 */
[----:B------:R-:W-:Y:S02]  /*0af0*/  CS2R R90, SRZ ;  /* 0x00000000005a7805 */ /* 0x000fe4000001ff00 */
[----:B------:R-:W-:Y:S02]  /*0b00*/  CS2R R92, SRZ ;  /* 0x00000000005c7805 */ /* 0x000fe4000001ff00 */
[----:B------:R-:W-:-:S02]  /*0b10*/  CS2R R94, SRZ ;  /* 0x00000000005e7805 */ /* 0x000fc4000001ff00 */
[----:B------:R-:W-:Y:S02]  /*0b20*/  CS2R R96, SRZ ;  /* 0x0000000000607805 */ /* 0x000fe4000001ff00 */
        /* <DEDUP_REMOVED lines=57> */
[----:B------:R-:W-:Y:S01]  /*0ec0*/  CS2R R84, SRZ ;  /* 0x0000000000547805 */ /* 0x000fe2000001ff00 */
[----:B------:R-:W-:Y:S06]  /*0ed0*/  @!P0 BRA `(.L_x_14) ;  /* 0x0000000000d88947 */ /* 0x000fec0003800000 */
[----:B------:R-:W-:-:S04]  /*0ee0*/  LOP3.LUT R5, R2, 0x1, RZ, 0xfc, !PT ;  /* 0x0000000102057812 */ /* 0x000fc800078efcff */
[----:B------:R-:W-:-:S13]  /*0ef0*/  ISETP.NE.AND P1, PT, R5, 0x3, PT ;  /* 0x000000030500780c */ /* 0x000fda0003f25270 */
[----:B------:R-:W-:Y:S05]  /*0f00*/  @!P1 BRA `(.L_x_15) ;  /* 0x0000000000049947 */ /* 0x000fea0003800000 */
[----:B------:R-:W-:Y:S01]  /*0f10*/  BPT.TRAP 0x1 ;  /* 0x000000040000795c */ /* 0x000fe20000300000 */
.L_x_15:
[----:B------:R-:W4:Y:S01]  /*0f20*/  S2UR UR5, SR_CgaCtaId ;  /* 0x00000000000579c3 */ /* 0x000f220000008800 */
[----:B------:R-:W-:Y:S01]  /*0f30*/  SHF.L.U32 R5, RZ, 0x1f, RZ ;  /* 0x0000001fff057819 */ /* 0x000fe200000006ff */
[----:B------:R-:W-:Y:S02]  /*0f40*/  UMOV UR4, 0x400 ;  /* 0x0000040000047882 */ /* 0x000fe40000000000 */
[----:B----4-:R-:W-:-:S12]  /*0f50*/  ULEA UR4, UR5, UR4, 0x18 ;  /* 0x0000000405047291 */ /* 0x010fd8000f8ec03f */
.L_x_16:
[----:B01----:R-:W-:-:S04]  /*0f60*/  IMAD.U32 R6, RZ, RZ, UR4 ;  /* 0x00000004ff067e24 */ /* 0x003fc8000f8e00ff */
[----:B------:R0:W1:Y:S03]  /*0f70*/  SYNCS.PHASECHK.TRANS64.TRYWAIT P1, [R6+URZ+0x38000], R5 ;  /* 0x03800005060075a7 */ /* 0x000066000802017f */
[----:B-1----:R-:W-:Y:S05]  /*0f80*/  @!P1 NANOSLEEP.SYNCS 0x989680 ;  /* 0x009896800000995d */ /* 0x002fea0003900000 */
[----:B------:R-:W1:Y:S02]  /*0f90*/  @!P1 SYNCS.PHASECHK.TRANS64 P1, [R6+URZ+0x38000], R5 ;  /* 0x03800005060095a7 */ /* 0x000e64000802007f */
[----:B-1----:R-:W-:Y:S05]  /*0fa0*/  @!P1 BRA `(.L_x_16) ;  /* 0xfffffffc00ec9947 */ /* 0x002fea000383ffff */
[----:B------:R-:W-:Y:S01]  /*0fb0*/  UIADD3 UR5, UR4, 0x1c000, URZ ;  /* 0x0001c00004057890 */ /* 0x000fe2000fffe03f */
[----:B------:R-:W-:Y:S01]  /*0fc0*/  WARPGROUP.ARRIVE ;  /* 0x00000000000079c5 */ /* 0x000fe20000000000 */
[----:B------:R-:W-:Y:S02]  /*0fd0*/  USHF.R.U32.HI UR4, URZ, 0x4, UR4 ;  /* 0x000000043f047899 */ /* 0x000fe40008011604 */
[----:B------:R-:W-:Y:S02]  /*0fe0*/  USHF.R.U32.HI UR5, URZ, 0x4, UR5 ;  /* 0x000000043f057899 */ /* 0x000fe40008011605 */
[----:B------:R-:W-:Y:S02]  /*0ff0*/  ULOP3.LUT UR4, UR4, 0x3fff, URZ, 0xc0, !UPT ;  /* 0x00003fff04047892 */ /* 0x000fe4000f8ec03f */
[----:B------:R-:W-:Y:S02]  /*1000*/  ULOP3.LUT UR5, UR5, 0x3fff, URZ, 0xc0, !UPT ;  /* 0x00003fff05057892 */ /* 0x000fe4000f8ec03f */
[----:B------:R-:W-:-:S02]  /*1010*/  ULOP3.LUT UR8, UR4, 0x10000, URZ, 0xfc, !UPT ;  /* 0x0001000004087892 */ /* 0x000fc4000f8efc3f */
[----:B------:R-:W-:Y:S01]  /*1020*/  ULOP3.LUT UR9, UR5, 0x2000000, URZ, 0xfc, !UPT ;  /* 0x0200000005097892 */ /* 0x000fe2000f8efc3f */
[----:B------:R-:W-:Y:S02]  /*1030*/  UMOV UR7, 0x40000040 ;  /* 0x4000004000077882 */ /* 0x000fe40000000000 */
[----:B------:R-:W-:Y:S02]  /*1040*/  UMOV UR5, 0x40000040 ;  /* 0x4000004000057882 */ /* 0x000fe40000000000 */
[----:B------:R-:W-:Y:S02]  /*1050*/  UMOV UR4, UR8 ;  /* 0x0000000800047c82 */ /* 0x000fe40008000000 */
[----:B------:R-:W-:Y:S02]  /*1060*/  UMOV UR6, UR9 ;  /* 0x0000000900067c82 */ /* 0x000fe40008000000 */
[----:B------:R-:W-:Y:S01]  /*1070*/  HGMMA.64x128x16.F32.BF16 R88, gdesc[UR4].tnspB, RZ, !UPT ;  /* 0x41e00000045879f0 */ /* 0x000fe2000c7018ff */
[----:B------:R-:W-:Y:S01]  /*1080*/  UIADD3 UR4, UR8, 0x200, URZ ;  /* 0x0000020008047890 */ /* 0x000fe2000fffe03f */
[----:B------:R-:W-:-:S10]  /*1090*/  UMOV UR5, 0x40000040 ;  /* 0x4000004000057882 */ /* 0x000fd40000000000 */
[----:B------:R-:W-:Y:S01]  /*10a0*/  HGMMA.64x128x16.F32.BF16 R24, gdesc[UR4].tnspB, RZ, !UPT ;  /* 0x41e00000041879f0 */ /* 0x000fe2000c7018ff */
[----:B------:R-:W-:Y:S02]  /*10b0*/  UIADD3 UR4, UR8, 0x2, URZ ;  /* 0x0000000208047890 */ /* 0x000fe4000fffe03f */
[----:B------:R-:W-:Y:S01]  /*10c0*/  UIADD3 UR6, UR9, 0x80, URZ ;  /* 0x0000008009067890 */ /* 0x000fe2000fffe03f */
[----:B------:R-:W-:Y:S01]  /*10d0*/  UMOV UR5, 0x40000040 ;  /* 0x4000004000057882 */ /* 0x000fe20000000000 */
[----:B------:R-:W-:-:S07]  /*10e0*/  UMOV UR7, 0x40000040 ;  /* 0x4000004000077882 */ /* 0x000fce0000000000 */
[----:B------:R-:W-:Y:S01]  /*10f0*/  HGMMA.64x128x16.F32.BF16 R88, gdesc[UR4].tnspB, R88 ;  /* 0x41e00000045879f0 */ /* 0x000fe20008701858 */
[----:B------:R-:W-:Y:S01]  /*1100*/  UIADD3 UR4, UR8, 0x202, URZ ;  /* 0x0000020208047890 */ /* 0x000fe2000fffe03f */
[----:B------:R-:W-:-:S10]  /*1110*/  UMOV UR5, 0x40000040 ;  /* 0x4000004000057882 */ /* 0x000fd40000000000 */
[----:B------:R-:W-:Y:S01]  /*1120*/  HGMMA.64x128x16.F32.BF16 R24, gdesc[UR4].tnspB, R24 ;  /* 0x41e00000041879f0 */ /* 0x000fe20008701818 */
        /* <DEDUP_REMOVED lines=15> */
[----:B------:R-:W-:Y:S01]  /*1220*/  HGMMA.64x128x16.F32.BF16 R24, gdesc[UR4].tnspB, R24, gsb0 ;  /* 0x41e00000041879f0 */ /* 0x000fe20008001818 */
[----:B------:R-:W-:-:S05]  /*1230*/  UMOV UR4, 0x1 ;  /* 0x0000000100047882 */ /* 0x000fca0000000000 */
.L_x_14:
[----:B01----:R-:W-:-:S05]  /*1240*/  VIMNMX R6, R3, 0x1, PT ;  /* 0x0000000103067848 */ /* 0x003fca0003fe0100 */
[----:B------:R-:W-:-:S05]  /*1250*/  IMAD.IADD R5, R3, 0x1, -R6 ;  /* 0x0000000103057824 */ /* 0x000fca00078e0a06 */
[----:B------:R-:W-:-:S13]  /*1260*/  ISETP.GE.AND P1, PT, R5, 0x1, PT ;  /* 0x000000010500780c */ /* 0x000fda0003f26270 */
[----:B------:R-:W-:Y:S05]  /*1270*/  @!P1 BRA `(.L_x_17) ;  /* 0x00000004004c9947 */ /* 0x000fea0003800000 */
[----:B------:R-:W0:Y:S01]  /*1280*/  S2UR UR6, SR_CgaCtaId ;  /* 0x00000000000679c3 */ /* 0x000e220000008800 */
[----:B------:R-:W-:Y:S01]  /*1290*/  UMOV UR5, 0x400 ;  /* 0x0000040000057882 */ /* 0x000fe20000000000 */
[----:B------:R-:W-:Y:S01]  /*12a0*/  LOP3.LUT R12, R2, 0x1, RZ, 0xfc, !PT ;  /* 0x00000001020c7812 */ /* 0x000fe200078efcff */
[----:B------:R-:W-:Y:S01]  /*12b0*/  IMAD.MOV.U32 R11, RZ, RZ, RZ ;  /* 0x000000ffff0b7224 */ /* 0x000fe200078e00ff */
[----:B------:R-:W-:Y:S01]  /*12c0*/  UISETP.NE.U32.AND UP0, UPT, UR4, URZ, UPT ;  /* 0x0000003f0400728c */ /* 0x000fe2000bf05070 */
[----:B------:R-:W-:Y:S02]  /*12d0*/  IMAD.MOV.U32 R3, RZ, RZ, R5 ;  /* 0x000000ffff037224 */ /* 0x000fe400078e0005 */
[----:B------:R-:W-:Y:S01]  /*12e0*/  IMAD.MOV.U32 R6, RZ, RZ, RZ ;  /* 0x000000ffff067224 */ /* 0x000fe200078e00ff */
[----:B0-----:R-:W-:-:S04]  /*12f0*/  ULEA UR7, UR6, UR5, 0x18 ;  /* 0x0000000506077291 */ /* 0x001fc8000f8ec03f */
[----:B------:R-:W-:Y:S02]  /*1300*/  UIADD3 UR6, UR7, 0x1c000, URZ ;  /* 0x0001c00007067890 */ /* 0x000fe4000fffe03f */
[----:B------:R-:W-:Y:S02]  /*1310*/  USHF.R.U32.HI UR5, URZ, 0x4, UR7 ;  /* 0x000000043f057899 */ /* 0x000fe40008011607 */
[----:B------:R-:W-:Y:S02]  /*1320*/  USHF.R.U32.HI UR6, URZ, 0x4, UR6 ;  /* 0x000000043f067899 */ /* 0x000fe40008011606 */
[----:B------:R-:W-:Y:S02]  /*1330*/  ULOP3.LUT UR5, UR5, 0x3fff, URZ, 0xc0, !UPT ;  /* 0x00003fff05057892 */ /* 0x000fe4000f8ec03f */
[----:B------:R-:W-:Y:S02]  /*1340*/  ULOP3.LUT UR6, UR6, 0x3fff, URZ, 0xc0, !UPT ;  /* 0x00003fff06067892 */ /* 0x000fe4000f8ec03f */
[----:B------:R-:W-:-:S02]  /*1350*/  ULOP3.LUT UR14, UR5, 0x10000, URZ, 0xfc, !UPT ;  /* 0x00010000050e7892 */ /* 0x000fc4000f8efc3f */
[----:B------:R-:W-:-:S12]  /*1360*/  ULOP3.LUT UR15, UR6, 0x2000000, URZ, 0xfc, !UPT ;  /* 0x02000000060f7892 */ /* 0x000fd8000f8efc3f */
.L_x_22:
[----:B------:R-:W-:-:S13]  /*1370*/  ISETP.NE.AND P2, PT, R12, 0x3, PT ;  /* 0x000000030c00780c */ /* 0x000fda0003f45270 */
[----:B------:R-:W-:Y:S05]  /*1380*/  @!P2 BRA `(.L_x_18) ;  /* 0x000000000004a947 */ /* 0x000fea0003800000 */
[----:B------:R-:W-:Y:S01]  /*1390*/  BPT.TRAP 0x1 ;  /* 0x000000040000795c */ /* 0x000fe20000300000 */
.L_x_18:
[----:B------:R-:W-:Y:S01]  /*13a0*/  SHF.L.U32 R7, R11, 0x1f, RZ ;  /* 0x0000001f0b077819 */ /* 0x000fe200000006ff */
[----:B------:R-:W-:-:S12]  /*13b0*/  ULEA UR5, UR4, UR7, 0x3 ;  /* 0x0000000704057291 */ /* 0x000fd8000f8e183f */
.L_x_19:
[----:B0-----:R-:W-:-:S04]  /*13c0*/  IMAD.U32 R10, RZ, RZ, UR5 ;  /* 0x00000005ff0a7e24 */ /* 0x001fc8000f8e00ff */
[----:B------:R0:W1:Y:S03]  /*13d0*/  SYNCS.PHASECHK.TRANS64.TRYWAIT P1, [R10+URZ+0x38000], R7 ;  /* 0x038000070a0075a7 */ /* 0x000066000802017f */
[----:B-1----:R-:W-:Y:S05]  /*13e0*/  @!P1 NANOSLEEP.SYNCS 0x989680 ;  /* 0x009896800000995d */ /* 0x002fea0003900000 */
[----:B------:R-:W1:Y:S02]  /*13f0*/  @!P1 SYNCS.PHASECHK.TRANS64 P1, [R10+URZ+0x38000], R7 ;  /* 0x038000070a0095a7 */ /* 0x000e64000802007f */
[----:B-1----:R-:W-:Y:S05]  /*1400*/  @!P1 BRA `(.L_x_19) ;  /* 0xfffffffc00ec9947 */ /* 0x002fea000383ffff */
[----:B------:R-:W-:Y:S01]  /*1410*/  ULEA UR5, UR4, UR14, 0xa ;  /* 0x0000000e04057291 */ /* 0x000fe2000f8e503f */
[----:B------:R-:W-:Y:S01]  /*1420*/  WARPGROUP.ARRIVE ;  /* 0x00000000000079c5 */ /* 0x000fe20000000000 */
[----:B------:R-:W-:Y:S01]  /*1430*/  ULEA UR6, UR4, UR15, 0xa ;  /* 0x0000000f04067291 */ /* 0x000fe2000f8e503f */
[----:B------:R-:W-:Y:S01]  /*1440*/  UMOV UR9, 0x40000040 ;  /* 0x4000004000097882 */ /* 0x000fe20000000000 */
[----:B------:R-:W-:-:S03]  /*1450*/  UMOV UR11, 0x40000040 ;  /* 0x40000040000b7882 */ /* 0x000fc60000000000 */
[----:B------:R-:W-:Y:S02]  /*1460*/  UMOV UR8, UR5 ;  /* 0x0000000500087c82 */ /* 0x000fe40008000000 */
[----:B------:R-:W-:Y:S02]  /*1470*/  UMOV UR10, UR6 ;  /* 0x00000006000a7c82 */ /* 0x000fe40008000000 */
[----:B------:R-:W-:Y:S01]  /*1480*/  HGMMA.64x128x16.F32.BF16 R88, gdesc[UR8].tnspB, R88, UP0 ;  /* 0x41e00000085879f0 */ /* 0x000fe2000bf01858 */
[----:B------:R-:W-:Y:S01]  /*1490*/  UIADD3 UR8, UR5, 0x200, URZ ;  /* 0x0000020005087890 */ /* 0x000fe2000fffe03f */
[----:B------:R-:W-:-:S10]  /*14a0*/  UMOV UR9, 0x40000040 ;  /* 0x4000004000097882 */ /* 0x000fd40000000000 */
[----:B------:R-:W-:Y:S01]  /*14b0*/  HGMMA.64x128x16.F32.BF16 R24, gdesc[UR8].tnspB, R24, UP0 ;  /* 0x41e00000081879f0 */ /* 0x000fe2000bf01818 */
        /* <DEDUP_REMOVED lines=23> */
[----:B------:R-:W-:Y:S03]  /*1630*/  HGMMA.64x128x16.F32.BF16 R24, gdesc[UR8].tnspB, R24, gsb0 ;  /* 0x41e00000081879f0 */ /* 0x000fe60008001818 */
[----:B------:R-:W-:Y:S02]  /*1640*/  WARPGROUP.DEPBAR.LE gsb0, 0x1 ;  /* 0x00008000000079c5 */ /* 0x000fe40000010100 */
[----:B------:R-:W-:Y:S05]  /*1650*/  @!P2 BRA `(.L_x_20) ;  /* 0x000000000004a947 */ /* 0x000fea0003800000 */
[----:B------:R-:W-:Y:S01]  /*1660*/  BPT.TRAP 0x1 ;  /* 0x000000040000795c */ /* 0x000fe20000300000 */
.L_x_20:
[----:B------:R-:W-:-:S13]  /*1670*/  ISETP.NE.AND P1, PT, R4, RZ, PT ;  /* 0x000000ff0400720c */ /* 0x000fda0003f25270 */
[----:B0-----:R-:W-:-:S05]  /*1680*/  @P1 LEA R7, R6, UR7, 0x3 ;  /* 0x0000000706071c11 */ /* 0x001fca000f8e18ff */
[----:B------:R-:W-:-:S05]  /*1690*/  @P1 VIADD R7, R7, 0x38038 ;  /* 0x0003803807071836 */ /* 0x000fca0000000000 */
[----:B------:R-:W-:-:S04]  /*16a0*/  @P1 PRMT R7, R0, 0x654, R7 ;  /* 0x0000065400071816 */ /* 0x000fc80000000007 */
[----:B------:R0:W-:Y:S01]  /*16b0*/  @P1 SYNCS.ARRIVE.TRANS64.RED.A1T0 RZ, [R7+URZ], RZ ;  /* 0x000000ff07ff19a7 */ /* 0x0001e2000810043f */
[----:B------:R-:W-:-:S13]  /*16c0*/  ISETP.GT.U32.AND P1, PT, R2, 0x1, PT ;  /* 0x000000010200780c */ /* 0x000fda0003f24070 */
[----:B0-----:R-:W-:Y:S05]  /*16d0*/  @P1 BRA `(.L_x_21) ;  /* 0x0000000000041947 */ /* 0x001fea0003800000 */
[----:B------:R-:W-:Y:S01]  /*16e0*/  BPT.TRAP 0x1 ;  /* 0x000000040000795c */ /* 0x000fe20000300000 */
.L_x_21:
[----:B------:R-:W-:Y:S01]  /*16f0*/  UIADD3 UR4, UR4, 0x1, URZ ;  /* 0x0000000104047890 */ /* 0x000fe2000fffe03f */
[C---:B------:R-:W-:Y:S01]  /*1700*/  ISETP.GT.AND P2, PT, R3.reuse, 0x1, PT ;  /* 0x000000010300780c */ /* 0x040fe20003f44270 */
[----:B------:R-:W-:Y:S02]  /*1710*/  VIADD R6, R6, 0x1 ;  /* 0x0000000106067836 */ /* 0x000fe40000000000 */
[----:B------:R-:W-:Y:S01]  /*1720*/  UISETP.NE.AND UP0, UPT, UR4, 0x7, UPT ;  /* 0x000000070400788c */ /* 0x000fe2000bf05270 */
[----:B------:R-:W-:Y:S02]  /*1730*/  VIADD R3, R3, 0xffffffff ;  /* 0xffffffff03037836 */ /* 0x000fe40000000000 */
[C---:B------:R-:W-:Y:S01]  /*1740*/  ISETP.NE.AND P1, PT, R6.reuse, 0x7, PT ;  /* 0x000000070600780c */ /* 0x040fe20003f25270 */
[----:B------:R-:W-:Y:S02]  /*1750*/  USEL UR5, URZ, 0x1, UP0 ;  /* 0x000000013f057887 */ /* 0x000fe40008000000 */
[----:B------:R-:W-:Y:S01]  /*1760*/  USEL UR4, UR4, URZ, UP0 ;  /* 0x0000003f04047287 */ /* 0x000fe20008000000 */
[----:B------:R-:W-:Y:S01]  /*1770*/  SEL R6, R6, RZ, P1 ;  /* 0x000000ff06067207 */ /* 0x000fe20000800000 */
[----:B------:R-:W-:-:S02]  /*1780*/  UPLOP3.LUT UP0, UPT, UPT, UPT, UPT, 0x80, 0x0 ;  /* 0x000000000000789c */ /* 0x000fc40003f0f070 */
[----:B------:R-:W-:Y:S01]  /*1790*/  LOP3.LUT R11, R11, UR5, RZ, 0x3c, !PT ;  /* 0x000000050b0b7c12 */ /* 0x000fe2000f8e3cff */
[----:B------:R-:W-:Y:S08]  /*17a0*/  @P2 BRA `(.L_x_22) ;  /* 0xfffffff800f02947 */ /* 0x000ff0000383ffff */
.L_x_17:
[----:B------:R-:W-:Y:S02]  /*17b0*/  WARPGROUP.DEPBAR.LE gsb0, 0x0 ;  /* 0x00008000000079c5 */ /* 0x000fe40000010000 */
[----:B------:R-:W-:Y:S05]  /*17c0*/  @!P0 BRA `(.L_x_23) ;  /* 0x00000000005c8947 */ /* 0x000fea0003800000 */
[----:B------:R-:W-:-:S04]  /*17d0*/  LOP3.LUT R3, R2, 0x1, RZ, 0xfc, !PT ;  /* 0x0000000102037812 */ /* 0x000fc800078efcff */
[----:B------:R-:W-:-:S13]  /*17e0*/  ISETP.NE.AND P0, PT, R3, 0x3, PT ;  /* 0x000000030300780c */ /* 0x000fda0003f05270 */
[----:B------:R-:W-:Y:S05]  /*17f0*/  @!P0 BRA `(.L_x_24) ;  /* 0x0000000000048947 */ /* 0x000fea0003800000 */
[----:B------:R-:W-:Y:S01]  /*1800*/  BPT.TRAP 0x1 ;  /* 0x000000040000795c */ /* 0x000fe20000300000 */
.L_x_24:
[----:B------:R-:W-:Y:S01]  /*1810*/  ISETP.NE.AND P0, PT, R4, RZ, PT ;  /* 0x000000ff0400720c */ /* 0x000fe20003f05270 */
[----:B------:R-:W-:Y:S01]  /*1820*/  BSSY B0, `(.L_x_25) ;  /* 0x000000f000007945 */ /* 0x000fe20003800000 */
[----:B------:R-:W-:-:S11]  /*1830*/  ISETP.GT.U32.AND P1, PT, R2, 0x1, PT ;  /* 0x000000010200780c */ /* 0x000fd60003f24070 */
[----:B------:R-:W-:Y:S05]  /*1840*/  @!P0 BRA `(.L_x_26) ;  /* 0x0000000000308947 */ /* 0x000fea0003800000 */
[----:B------:R-:W0:Y:S01]  /*1850*/  S2R R4, SR_CgaCtaId ;  /* 0x0000000000047919 */ /* 0x000e220000008800 */
[----:B------:R-:W-:-:S04]  /*1860*/  IMAD.WIDE.U32 R2, R5, 0x24924925, RZ ;  /* 0x2492492505027825 */ /* 0x000fc800078e00ff */
[----:B------:R-:W-:-:S05]  /*1870*/  IMAD.IADD R2, R5, 0x1, -R3 ;  /* 0x0000000105027824 */ /* 0x000fca00078e0a03 */
[----:B------:R-:W-:Y:S02]  /*1880*/  LEA.HI R2, R2, R3, RZ, 0x1f ;  /* 0x0000000302027211 */ /* 0x000fe400078ff8ff */
[----:B------:R-:W-:Y:S02]  /*1890*/  MOV R3, 0x400 ;  /* 0x0000040000037802 */ /* 0x000fe40000000f00 */
[----:B------:R-:W-:-:S05]  /*18a0*/  SHF.R.U32.HI R2, RZ, 0x2, R2 ;  /* 0x00000002ff027819 */ /* 0x000fca0000011602 */
[----:B------:R-:W-:Y:S01]  /*18b0*/  IMAD R2, R2, -0x7, R5 ;  /* 0xfffffff902027824 */ /* 0x000fe200078e0205 */
[----:B0-----:R-:W-:-:S05]  /*18c0*/  LEA R3, R4, R3, 0x18 ;  /* 0x0000000304037211 */ /* 0x001fca00078ec0ff */
[----:B------:R-:W-:-:S04]  /*18d0*/  IMAD R2, R2, 0x8, R3 ;  /* 0x0000000802027824 */ /* 0x000fc800078e0203 */
[----:B------:R-:W-:-:S05]  /*18e0*/  VIADD R3, R2, 0x38038 ;  /* 0x0003803802037836 */ /* 0x000fca0000000000 */
[----:B------:R-:W-:-:S04]  /*18f0*/  PRMT R3, R0, 0x654, R3 ;  /* 0x0000065400037816 */ /* 0x000fc80000000003 */
[----:B------:R0:W-:Y:S03]  /*1900*/  SYNCS.ARRIVE.TRANS64.RED.A1T0 RZ, [R3+URZ], RZ ;  /* 0x000000ff03ff79a7 */ /* 0x0001e6000810043f */
.L_x_26:
[----:B------:R-:W-:Y:S05]  /*1910*/  BSYNC B0 ;  /* 0x0000000000007941 */ /* 0x000fea0003800000 */
.L_x_25:
[----:B------:R-:W-:Y:S05]  /*1920*/  @P1 BRA `(.L_x_23) ;  /* 0x0000000000041947 */ /* 0x000fea0003800000 */
[----:B------:R-:W-:Y:S01]  /*1930*/  BPT.TRAP 0x1 ;  /* 0x000000040000795c */ /* 0x000fe20000300000 */
.L_x_23:
[----:B------:R-:W0:Y:S01]  /*1940*/  S2R R0, SR_TID.X ;  /* 0x0000000000007919 */ /* 0x000e220000002100 */
[----:B------:R-:W-:Y:S01]  /*1950*/  ULDC.64 UR4, c[0x0][0x280] ;  /* 0x0000a00000047ab9 */ /* 0x000fe20000000a00 */
[----:B------:R-:W1:Y:S01]  /*1960*/  S2R R2, SR_CTAID.Y ;  /* 0x0000000000027919 */ /* 0x000e620000002600 */
[----:B------:R-:W4:Y:S01]  /*1970*/  S2R R13, SR_CTAID.X ;  /* 0x00000000000d7919 */ /* 0x000f220000002500 */
[----:B0-----:R-:W-:-:S04]  /*1980*/  SHF.R.S32.HI R3, RZ, 0x1f, R0 ;  /* 0x0000001fff037819 */ /* 0x001fc80000011400 */
[----:B------:R-:W-:-:S04]  /*1990*/  LEA.HI R3, R3, R0, RZ, 0x7 ;  /* 0x0000000003037211 */ /* 0x000fc800078f38ff */
[----:B------:R-:W-:Y:S01]  /*19a0*/  LOP3.LUT R3, R3, 0xffffff80, RZ, 0xc0, !PT ;  /* 0xffffff8003037812 */ /* 0x000fe200078ec0ff */
[----:B----4-:R-:W-:-:S04]  /*19b0*/  IMAD.SHL.U32 R4, R13, 0x80, RZ ;  /* 0x000000800d047824 */ /* 0x010fc800078e00ff */
[----:B------:R-:W-:Y:S02]  /*19c0*/  IMAD.IADD R5, R0, 0x1, -R3 ;  /* 0x0000000100057824 */ /* 0x000fe400078e0a03 */
[----:B-1----:R-:W-:-:S03]  /*19d0*/  IMAD.SHL.U32 R0, R2, 0x80, RZ ;  /* 0x0000008002007824 */ /* 0x002fc600078e00ff */
[----:B------:R-:W-:Y:S02]  /*19e0*/  SHF.R.S32.HI R6, RZ, 0x1f, R5 ;  /* 0x0000001fff067819 */ /* 0x000fe40000011405 */
[----:B------:R-:W-:Y:S02]  /*19f0*/  ISETP.GE.AND P0, PT, R0, UR5, PT ;  /* 0x0000000500007c0c */ /* 0x000fe4000bf06270 */
[----:B------:R-:W-:Y:S02]  /*1a00*/  LEA.HI R2, R6, R5, RZ, 0x2 ;  /* 0x0000000506027211 */ /* 0x000fe400078f10ff */
[----:B------:R-:W-:Y:S02]  /*1a10*/  ISETP.GE.OR P0, PT, R4, UR4, P0 ;  /* 0x0000000404007c0c */ /* 0x000fe40008706670 */
[--C-:B------:R-:W-:Y:S02]  /*1a20*/  SHF.R.S32.HI R10, RZ, 0x2, R2.reuse ;  /* 0x00000002ff0a7819 */ /* 0x100fe40000011402 */
[----:B------:R-:W-:-:S04]  /*1a30*/  SHF.R.S32.HI R3, RZ, 0x1f, R2 ;  /* 0x0000001fff037819 */ /* 0x000fc80000011402 */
[----:B------:R-:W-:-:S04]  /*1a40*/  LEA.HI R3, R3, R10, RZ, 0x3 ;  /* 0x0000000a03037211 */ /* 0x000fc800078f18ff */
[----:B------:R-:W-:Y:S01]  /*1a50*/  LOP3.LUT R3, R3, 0xfffffff8, RZ, 0xc0, !PT ;  /* 0xfffffff803037812 */ /* 0x000fe200078ec0ff */
[----:B------:R-:W-:Y:S06]  /*1a60*/  @P0 EXIT ;  /* 0x000000000000094d */ /* 0x000fec0003800000 */
[----:B------:R-:W0:Y:S01]  /*1a70*/  LDC.64 R16, c[0x0][0x658] ;  /* 0x00019600ff107b82 */ /* 0x000e220000000a00 */
[----:B------:R-:W-:Y:S01]  /*1a80*/  LOP3.LUT R2, R2, 0x7ffffffc, RZ, 0xc0, !PT ;  /* 0x7ffffffc02027812 */ /* 0x000fe200078ec0ff */
[----:B------:R-:W-:Y:S01]  /*1a90*/  IMAD.IADD R10, R10, 0x1, -R3 ;  /* 0x000000010a0a7824 */ /* 0x000fe200078e0a03 */
[----:B------:R-:W-:Y:S02]  /*1aa0*/  LEA.HI R3, R6, R5, RZ, 0x5 ;  /* 0x0000000506037211 */ /* 0x000fe400078f28ff */
[----:B---3-5:R-:W-:Y:S01]  /*1ab0*/  FSETP.NEU.AND P1, PT, R9, RZ, PT ;  /* 0x000000ff0900720b */ /* 0x028fe20003f2d000 */
[----:B------:R-:W-:Y:S01]  /*1ac0*/  IMAD.IADD R2, R5, 0x1, -R2 ;  /* 0x0000000105027824 */ /* 0x000fe200078e0a02 */
[----:B------:R-:W-:Y:S02]  /*1ad0*/  SHF.R.S32.HI R11, RZ, 0x1f, R10 ;  /* 0x0000001fff0b7819 */ /* 0x000fe4000001140a */
[----:B------:R-:W-:Y:S01]  /*1ae0*/  SHF.R.S32.HI R5, RZ, 0x5, R3 ;  /* 0x00000005ff057819 */ /* 0x000fe20000011403 */
[----:B------:R-:W-:-:S02]  /*1af0*/  IMAD.SHL.U32 R7, R2, 0x2, RZ ;  /* 0x0000000202077824 */ /* 0x000fc400078e00ff */
[----:B------:R-:W-:-:S03]  /*1b00*/  IMAD.WIDE R2, R13, 0x80, R10 ;  /* 0x000000800d027825 */ /* 0x000fc600078e020a */
[----:B------:R-:W-:Y:S01]  /*1b10*/  SHF.R.S32.HI R13, RZ, 0x1f, R7 ;  /* 0x0000001fff0d7819 */ /* 0x000fe20000011407 */
[C---:B------:R-:W-:Y:S01]  /*1b20*/  IMAD R11, R5.reuse, -0x10, -R4 ;  /* 0xfffffff0050b7824 */ /* 0x040fe200078e0a04 */
[----:B------:R-:W-:Y:S01]  /*1b30*/  IADD3 R4, P0, R0, R7, RZ ;  /* 0x0000000700047210 */ /* 0x000fe20007f1e0ff */
[----:B------:R-:W-:-:S03]  /*1b40*/  IMAD.WIDE R2, R5, 0x10, R2 ;  /* 0x0000001005027825 */ /* 0x000fc600078e0202 */
[----:B------:R-:W-:Y:S02]  /*1b50*/  LEA.HI.X.SX32 R5, R0, R13, 0x1, P0 ;  /* 0x0000000d00057211 */ /* 0x000fe400000f0eff */
[----:B------:R-:W-:Y:S01]  /*1b60*/  IADD3 R10, R11, UR4, -R10 ;  /* 0x000000040b0a7c10 */ /* 0x000fe2000fffe80a */
[-C--:B0-----:R-:W-:Y:S01]  /*1b70*/  IMAD R6, R3, R16.reuse, RZ ;  /* 0x0000001003067224 */ /* 0x081fe200078e02ff */
[----:B------:R-:W-:Y:S01]  /*1b80*/  IADD3 R0, -R7, UR5, -R0 ;  /* 0x0000000507007c10 */ /* 0x000fe2000fffe900 */
[----:B------:R-:W-:Y:S01]  /*1b90*/  IMAD.WIDE.U32 R14, R2, R16, R4 ;  /* 0x00000010020e7225 */ /* 0x000fe200078e0004 */
[----:B------:R-:W-:Y:S02]  /*1ba0*/  ISETP.GT.AND P2, PT, R10, RZ, PT ;  /* 0x000000ff0a00720c */ /* 0x000fe40003f44270 */
[--C-:B------:R-:W-:Y:S01]  /*1bb0*/  SHF.L.U64.HI R20, R16, 0x3, R17.reuse ;  /* 0x0000000310147819 */ /* 0x100fe20000010211 */
[----:B------:R-:W-:Y:S01]  /*1bc0*/  IMAD R19, R2, R17, R6 ;  /* 0x0000001102137224 */ /* 0x000fe200078e0206 */
[C---:B------:R-:W-:Y:S01]  /*1bd0*/  SHF.L.U64.HI R11, R16.reuse, 0x6, R17 ;  /* 0x00000006100b7819 */ /* 0x040fe20000010211 */
[----:B------:R-:W-:Y:S01]  /*1be0*/  IMAD.SHL.U32 R21, R16, 0x8, RZ ;  /* 0x0000000810157824 */ /* 0x000fe200078e00ff */
[----:B------:R-:W-:Y:S01]  /*1bf0*/  ISETP.GT.AND P0, PT, R0, RZ, P2 ;  /* 0x000000ff0000720c */ /* 0x000fe20001704270 */
[----:B------:R-:W-:-:S02]  /*1c00*/  IMAD.SHL.U32 R16, R16, 0x40, RZ ;  /* 0x0000004010107824 */ /* 0x000fc400078e00ff */
[----:B------:R-:W-:Y:S01]  /*1c10*/  IMAD.IADD R19, R15, 0x1, R19 ;  /* 0x000000010f137824 */ /* 0x000fe200078e0213 */
[----:B------:R-:W-:Y:S09]  /*1c20*/  @!P1 BRA `(.L_x_27) ;  /* 0x0000005000dc9947 */ /* 0x000ff20003800000 */
[----:B------:R-:W-:Y:S01]  /*1c30*/  ULDC.64 UR6, c[0x0][0x630] ;  /* 0x00018c0000067ab9 */ /* 0x000fe20000000a00 */
[----:B------:R-:W-:Y:S01]  /*1c40*/  ULDC.64 UR8, c[0x0][0x628] ;  /* 0x00018a0000087ab9 */ /* 0x000fe20000000a00 */
[----:B------:R-:W-:Y:S01]  /*1c50*/  IMAD R17, R3, UR6, RZ ;  /* 0x0000000603117c24 */ /* 0x000fe2000f8e02ff */
[----:B------:R-:W-:Y:S01]  /*1c60*/  ULDC.64 UR4, c[0x0][0x650] ;  /* 0x0001940000047ab9 */ /* 0x000fe20000000a00 */
[----:B------:R-:W-:-:S04]  /*1c70*/  IMAD.WIDE.U32 R6, R2, UR6, R4 ;  /* 0x0000000602067c25 */ /* 0x000fc8000f8e0004 */
[----:B------:R-:W-:Y:S01]  /*1c80*/  IMAD R17, R2, UR7, R17 ;  /* 0x0000000702117c24 */ /* 0x000fe2000f8e0211 */
[----:B------:R-:W-:-:S03]  /*1c90*/  LEA R12, P1, R6, UR8, 0x1 ;  /* 0x00000008060c7c11 */ /* 0x000fc6000f8208ff */
[----:B------:R-:W-:-:S05]  /*1ca0*/  IMAD.IADD R7, R7, 0x1, R17 ;  /* 0x0000000107077824 */ /* 0x000fca00078e0211 */
[----:B------:R-:W-:-:S05]  /*1cb0*/  LEA.HI.X R13, R6, UR9, R7, 0x1, P1 ;  /* 0x00000009060d7c11 */ /* 0x000fca00088f0c07 */
[----:B------:R-:W3:Y:S01]  /*1cc0*/  @P0 LDG.E.LTC128B.U16 R15, desc[UR12][R12.64] ;  /* 0x0000000c0c0f0981 */ /* 0x000ee2000c1e1520 */
[----:B------:R-:W-:Y:S01]  /*1cd0*/  ISETP.GT.AND P1, PT, R0, 0x1, P2 ;  /* 0x000000010000780c */ /* 0x000fe20001724270 */
[----:B------:R-:W-:Y:S01]  /*1ce0*/  BSSY B0, `(.L_x_28) ;  /* 0x000000b000007945 */ /* 0x000fe20003800000 */
[----:B---3--:R-:W-:-:S04]  /*1cf0*/  IMAD.U32 R6, R15, 0x10000, RZ ;  /* 0x000100000f067824 */ /* 0x008fc800078e00ff */
[----:B------:R-:W-:Y:S01]  /*1d00*/  FMUL R7, R6, R9 ;  /* 0x0000000906077220 */ /* 0x000fe20000400000 */
[----:B------:R-:W-:-:S03]  /*1d10*/  LEA R6, P3, R14, UR4, 0x1 ;  /* 0x000000040e067c11 */ /* 0x000fc6000f8608ff */
[----:B--2---:R-:W-:Y:S01]  /*1d20*/  FFMA R7, R88, R8, R7 ;  /* 0x0000000858077223 */ /* 0x004fe20000000007 */
[----:B------:R-:W-:-:S04]  /*1d30*/  PRMT R88, R15, 0x7610, R88 ;  /* 0x000076100f587816 */ /* 0x000fc80000000058 */
[----:B------:R-:W-:Y:S02]  /*1d40*/  F2FP.BF16.F32.PACK_AB R18, RZ, R7 ;  /* 0x00000007ff12723e */ /* 0x000fe400000010ff */
[----:B------:R-:W-:-:S05]  /*1d50*/  LEA.HI.X R7, R14, UR5, R19, 0x1, P3 ;  /* 0x000000050e077c11 */ /* 0x000fca00098f0c13 */
[----:B------:R0:W-:Y:S01]  /*1d60*/  @P0 STG.E.U16 desc[UR12][R6.64], R18 ;  /* 0x0000001206000986 */ /* 0x0001e2000c10150c */
[----:B------:R-:W-:Y:S05]  /*1d70*/  @!P1 BRA `(.L_x_29) ;  /* 0x0000000000049947 */ /* 0x000fea0003800000 */
[----:B------:R1:W5:Y:S02]  /*1d80*/  LDG.E.LTC128B.U16 R88, desc[UR12][R12.64+0x2] ;  /* 0x0000020c0c587981 */ /* 0x000364000c1e1520 */
.L_x_29:
[----:B------:R-:W-:Y:S05]  /*1d90*/  BSYNC B0 ;  /* 0x0000000000007941 */ /* 0x000fea0003800000 */
.L_x_28:
[----:B------:R-:W-:Y:S01]  /*1da0*/  USHF.L.U32 UR4, UR6, 0x3, URZ ;  /* 0x0000000306047899 */ /* 0x000fe2000800063f */
[----:B0----5:R-:W-:Y:S01]  /*1db0*/  IMAD.U32 R18, R88, 0x10000, RZ ;  /* 0x0001000058127824 */ /* 0x021fe200078e00ff */
[----:B------:R-:W-:Y:S01]  /*1dc0*/  USHF.L.U64.HI UR5, UR6, 0x3, UR7 ;  /* 0x0000000306057899 */ /* 0x000fe20008010207 */
[----:B------:R-:W-:Y:S02]  /*1dd0*/  ISETP.GT.AND P0, PT, R10, 0x8, PT ;  /* 0x000000080a00780c */ /* 0x000fe40003f04270 */
[----:B------:R-:W-:Y:S01]  /*1de0*/  FMUL R22, R18, R9 ;  /* 0x0000000912167220 */ /* 0x000fe20000400000 */
[----:B------:R-:W-:Y:S01]  /*1df0*/  IMAD.U32 R14, RZ, RZ, UR4 ;  /* 0x00000004ff0e7e24 */ /* 0x000fe2000f8e00ff */
[----:B------:R-:W-:Y:S01]  /*1e00*/  ISETP.GT.AND P3, PT, R0, RZ, P0 ;  /* 0x000000ff0000720c */ /* 0x000fe20000764270 */
[----:B------:R-:W-:Y:S02]  /*1e10*/  IMAD.U32 R15, RZ, RZ, UR5 ;  /* 0x00000005ff0f7e24 */ /* 0x000fe4000f8e00ff */
[----:B------:R-:W-:Y:S01]  /*1e20*/  FFMA R22, R89, R8, R22 ;  /* 0x0000000859167223 */ /* 0x000fe20000000016 */
[----:B------:R-:W-:-:S04]  /*1e30*/  IMAD.WIDE.U32 R18, R2, UR6, R14 ;  /* 0x0000000602127c25 */ /* 0x000fc8000f8e000e */
[----:B------:R-:W-:Y:S02]  /*1e40*/  F2FP.BF16.F32.PACK_AB R89, RZ, R22 ;  /* 0x00000016ff59723e */ /* 0x000fe400000010ff */
[----:B------:R-:W-:-:S03]  /*1e50*/  IADD3 R23, P4, R4, R18, RZ ;  /* 0x0000001204177210 */ /* 0x000fc60007f9e0ff */
[----:B------:R0:W-:Y:S01]  /*1e60*/  @P1 STG.E.U16 desc[UR12][R6.64+0x2], R89 ;  /* 0x0000025906001986 */ /* 0x0001e2000c10150c */
[----:B------:R-:W-:Y:S02]  /*1e70*/  IADD3.X R22, R5, R17, R19, P4, !PT ;  /* 0x0000001105167210 */ /* 0x000fe400027fe413 */
[----:B------:R-:W-:-:S04]  /*1e80*/  LEA R18, P4, R23, UR8, 0x1 ;  /* 0x0000000817127c11 */ /* 0x000fc8000f8808ff */
[----:B------:R-:W-:-:S05]  /*1e90*/  LEA.HI.X R19, R23, UR9, R22, 0x1, P4 ;  /* 0x0000000917137c11 */ /* 0x000fca000a0f0c16 */
[----:B------:R-:W2:Y:S01]  /*1ea0*/  @P3 LDG.E.LTC128B.U16 R88, desc[UR12][R18.64] ;  /* 0x0000000c12583981 */ /* 0x000ea2000c1e1520 */
[C---:B------:R-:W-:Y:S01]  /*1eb0*/  IMAD.SHL.U32 R17, R21.reuse, 0x2, RZ ;  /* 0x0000000215117824 */ /* 0x040fe200078e00ff */
[----:B------:R-:W-:Y:S01]  /*1ec0*/  SHF.L.U64.HI R21, R21, 0x1, R20 ;  /* 0x0000000115157819 */ /* 0x000fe20000010214 */
[----:B------:R-:W-:Y:S01]  /*1ed0*/  BSSY B0, `(.L_x_30) ;  /* 0x000000b000007945 */ /* 0x000fe20003800000 */
[----:B------:R-:W-:Y:S01]  /*1ee0*/  ISETP.GT.AND P1, PT, R0, 0x1, P0 ;  /* 0x000000010000780c */ /* 0x000fe20000724270 */
[----:B--2---:R-:W-:-:S04]  /*1ef0*/  IMAD.U32 R22, R88, 0x10000, RZ ;  /* 0x0001000058167824 */ /* 0x004fc800078e00ff */
[----:B------:R-:W-:Y:S01]  /*1f00*/  FMUL R23, R22, R9 ;  /* 0x0000000916177220 */ /* 0x000fe20000400000 */
[----:B------:R-:W-:-:S03]  /*1f10*/  IADD3 R22, P4, R17, R6, RZ ;  /* 0x0000000611167210 */ /* 0x000fc60007f9e0ff */
[----:B------:R-:W-:-:S05]  /*1f20*/  FFMA R23, R90, R8, R23 ;  /* 0x000000085a177223 */ /* 0x000fca0000000017 */
[----:B------:R-:W-:Y:S01]  /*1f30*/  F2FP.BF16.F32.PACK_AB R20, RZ, R23 ;  /* 0x00000017ff14723e */ /* 0x000fe200000010ff */
[----:B------:R-:W-:-:S05]  /*1f40*/  IMAD.X R23, R21, 0x1, R7, P4 ;  /* 0x0000000115177824 */ /* 0x000fca00020e0607 */
[----:B------:R0:W-:Y:S01]  /*1f50*/  @P3 STG.E.U16 desc[UR12][R22.64], R20 ;  /* 0x0000001416003986 */ /* 0x0001e2000c10150c */
[----:B------:R-:W-:Y:S05]  /*1f60*/  @!P1 BRA `(.L_x_31) ;  /* 0x0000000000049947 */ /* 0x000fea0003800000 */
[----:B------:R2:W5:Y:S02]  /*1f70*/  LDG.E.LTC128B.U16 R88, desc[UR12][R18.64+0x2] ;  /* 0x0000020c12587981 */ /* 0x000564000c1e1520 */
.L_x_31:
[----:B------:R-:W-:Y:S05]  /*1f80*/  BSYNC B0 ;  /* 0x0000000000007941 */ /* 0x000fea0003800000 */
.L_x_30:
[----:B0----5:R-:W-:Y:S01]  /*1f90*/  IMAD.U32 R20, R88, 0x10000, RZ ;  /* 0x0001000058147824 */ /* 0x021fe200078e00ff */
[----:B------:R-:W-:Y:S01]  /*1fa0*/  ISETP.GT.AND P3, PT, R0, 0x8, P2 ;  /* 0x000000080000780c */ /* 0x000fe20001764270 */
[----:B------:R-:W-:Y:S02]  /*1fb0*/  BSSY B0, `(.L_x_32) ;  /* 0x0000007000007945 */ /* 0x000fe40003800000 */
[----:B------:R-:W-:-:S04]  /*1fc0*/  FMUL R20, R20, R9 ;  /* 0x0000000914147220 */ /* 0x000fc80000400000 */
[----:B------:R-:W-:-:S05]  /*1fd0*/  FFMA R20, R91, R8, R20 ;  /* 0x000000085b147223 */ /* 0x000fca0000000014 */
[----:B------:R-:W-:-:S05]  /*1fe0*/  F2FP.BF16.F32.PACK_AB R20, RZ, R20 ;  /* 0x00000014ff14723e */ /* 0x000fca00000010ff */
[----:B------:R0:W-:Y:S01]  /*1ff0*/  @P1 STG.E.U16 desc[UR12][R22.64+0x2], R20 ;  /* 0x0000021416001986 */ /* 0x0001e2000c10150c */
[----:B------:R-:W-:Y:S05]  /*2000*/  @!P3 BRA `(.L_x_33) ;  /* 0x000000000004b947 */ /* 0x000fea0003800000 */
[----:B------:R3:W5:Y:S02]  /*2010*/  LDG.E.LTC128B.U16 R88, desc[UR12][R12.64+0x10] ;  /* 0x0000100c0c587981 */ /* 0x000764000c1e1520 */
.L_x_33:
[----:B------:R-:W-:Y:S05]  /*2020*/  BSYNC B0 ;  /* 0x0000000000007941 */ /* 0x000fea0003800000 */
.L_x_32:
        /* <DEDUP_REMOVED lines=9> */
.L_x_35:
[----:B------:R-:W-:Y:S05]  /*20c0*/  BSYNC B0 ;  /* 0x0000000000007941 */ /* 0x000fea0003800000 */
.L_x_34:
[----:B-----5:R-:W-:Y:S01]  /*20d0*/  IMAD.U32 R20, R88, 0x10000, RZ ;  /* 0x0001000058147824 */ /* 0x020fe200078e00ff */
        /* <DEDUP_REMOVED lines=8> */
.L_x_37:
[----:B------:R-:W-:Y:S05]  /*2160*/  BSYNC B0 ;  /* 0x0000000000007941 */ /* 0x000fea0003800000 */
.L_x_36:
        /* <DEDUP_REMOVED lines=9> */
.L_x_39:
[----:B------:R-:W-:Y:S05]  /*2200*/  BSYNC B0 ;  /* 0x0000000000007941 */ /* 0x000fea0003800000 */
.L_x_38:
        /* <DEDUP_REMOVED lines=9> */
.L_x_41:
[----:B------:R-:W-:Y:S05]  /*22a0*/  BSYNC B0 ;  /* 0x0000000000007941 */ /* 0x000fea0003800000 */
.L_x_40:
        /* <DEDUP_REMOVED lines=9> */
.L_x_43:
[----:B------:R-:W-:Y:S05]  /*2340*/  BSYNC B0 ;  /* 0x0000000000007941 */ /* 0x000fea0003800000 */
.L_x_42:
        /* <DEDUP_REMOVED lines=9> */
.L_x_45:
[----:B------:R-:W-:Y:S05]  /*23e0*/  BSYNC B0 ;  /* 0x0000000000007941 */ /* 0x000fea0003800000 */
.L_x_44:
        /* <DEDUP_REMOVED lines=9> */
.L_x_47:
[----:B------:R-:W-:Y:S05]  /*2480*/  BSYNC B0 ;  /* 0x0000000000007941 */ /* 0x000fea0003800000 */
.L_x_46:
        /* <DEDUP_REMOVED lines=9> */
.L_x_49:
[----:B------:R-:W-:Y:S05]  /*2520*/  BSYNC B0 ;  /* 0x0000000000007941 */ /* 0x000fea0003800000 */
.L_x_48:
        /* <DEDUP_REMOVED lines=9> */
.L_x_51:
[----:B------:R-:W-:Y:S05]  /*25c0*/  BSYNC B0 ;  /* 0x0000000000007941 */ /* 0x000fea0003800000 */
.L_x_50:
        /* <DEDUP_REMOVED lines=9> */
.L_x_53:
[----:B------:R-:W-:Y:S05]  /*2660*/  BSYNC B0 ;  /* 0x0000000000007941 */ /* 0x000fea0003800000 */
.L_x_52:
        /* <DEDUP_REMOVED lines=9> */
.L_x_55:
[----:B------:R-:W-:Y:S05]  /*2700*/  BSYNC B0 ;  /* 0x0000000000007941 */ /* 0x000fea0003800000 */
.L_x_54:
        /* <DEDUP_REMOVED lines=9> */
.L_x_57:
[----:B------:R-:W-:Y:S05]  /*27a0*/  BSYNC B0 ;  /* 0x0000000000007941 */ /* 0x000fea0003800000 */
.L_x_56:
        /* <DEDUP_REMOVED lines=9> */
.L_x_59:
[----:B------:R-:W-:Y:S05]  /*2840*/  BSYNC B0 ;  /* 0x0000000000007941 */ /* 0x000fea0003800000 */
.L_x_58:
        /* <DEDUP_REMOVED lines=9> */
.L_x_61:
[----:B------:R-:W-:Y:S05]  /*28e0*/  BSYNC B0 ;  /* 0x0000000000007941 */ /* 0x000fea0003800000 */
.L_x_60:
        /* <DEDUP_REMOVED lines=9> */
.L_x_63:
[----:B------:R-:W-:Y:S05]  /*2980*/  BSYNC B0 ;  /* 0x0000000000007941 */ /* 0x000fea0003800000 */
.L_x_62:
        /* <DEDUP_REMOVED lines=9> */
.L_x_65:
[----:B------:R-:W-:Y:S05]  /*2a20*/  BSYNC B0 ;  /* 0x0000000000007941 */ /* 0x000fea0003800000 */
.L_x_64:
        /* <DEDUP_REMOVED lines=9> */
.L_x_67:
[----:B------:R-:W-:Y:S05]  /*2ac0*/  BSYNC B0 ;  /* 0x0000000000007941 */ /* 0x000fea0003800000 */
.L_x_66:
        /* <DEDUP_REMOVED lines=9> */
.L_x_69:
[----:B------:R-:W-:Y:S05]  /*2b60*/  BSYNC B0 ;  /* 0x0000000000007941 */ /* 0x000fea0003800000 */
.L_x_68:
        /* <DEDUP_REMOVED lines=9> */
.L_x_71:
[----:B------:R-:W-:Y:S05]  /*2c00*/  BSYNC B0 ;  /* 0x0000000000007941 */ /* 0x000fea0003800000 */
.L_x_70:
        /* <DEDUP_REMOVED lines=9> */
.L_x_73:
[----:B------:R-:W-:Y:S05]  /*2ca0*/  BSYNC B0 ;  /* 0x0000000000007941 */ /* 0x000fea0003800000 */
.L_x_72:
        /* <DEDUP_REMOVED lines=9> */
.L_x_75:
[----:B------:R-:W-:Y:S05]  /*2d40*/  BSYNC B0 ;  /* 0x0000000000007941 */ /* 0x000fea0003800000 */
.L_x_74:
        /* <DEDUP_REMOVED lines=9> */
.L_x_77:
[----:B------:R-:W-:Y:S05]  /*2de0*/  BSYNC B0 ;  /* 0x0000000000007941 */ /* 0x000fea0003800000 */
.L_x_76:
        /* <DEDUP_REMOVED lines=9> */
.L_x_79:
[----:B------:R-:W-:Y:S05]  /*2e80*/  BSYNC B0 ;  /* 0x0000000000007941 */ /* 0x000fea0003800000 */
.L_x_78:
        /* <DEDUP_REMOVED lines=9> */
.L_x_81:
[----:B------:R-:W-:Y:S05]  /*2f20*/  BSYNC B0 ;  /* 0x0000000000007941 */ /* 0x000fea0003800000 */
.L_x_80:
        /* <DEDUP_REMOVED lines=9> */
.L_x_83:
[----:B------:R-:W-:Y:S05]  /*2fc0*/  BSYNC B0 ;  /* 0x0000000000007941 */ /* 0x000fea0003800000 */
.L_x_82:
        /* <DEDUP_REMOVED lines=9> */
.L_x_85:
[----:B------:R-:W-:Y:S05]  /*3060*/  BSYNC B0 ;  /* 0x0000000000007941 */ /* 0x000fea0003800000 */
.L_x_84:
        /* <DEDUP_REMOVED lines=9> */
.L_x_87:
[----:B------:R-:W-:Y:S05]  /*3100*/  BSYNC B0 ;  /* 0x0000000000007941 */ /* 0x000fea0003800000 */
.L_x_86:
        /* <DEDUP_REMOVED lines=9> */
.L_x_89:
[----:B------:R-:W-:Y:S05]  /*31a0*/  BSYNC B0 ;  /* 0x0000000000007941 */ /* 0x000fea0003800000 */
.L_x_88:
        /* <DEDUP_REMOVED lines=9> */
.L_x_91:
[----:B------:R-:W-:Y:S05]  /*3240*/  BSYNC B0 ;  /* 0x0000000000007941 */ /* 0x000fea0003800000 */
.L_x_90:
        /* <DEDUP_REMOVED lines=9> */
.L_x_93:
[----:B------:R-:W-:Y:S05]  /*32e0*/  BSYNC B0 ;  /* 0x0000000000007941 */ /* 0x000fea0003800000 */
.L_x_92:
        /* <DEDUP_REMOVED lines=9> */
.L_x_95:
[----:B------:R-:W-:Y:S05]  /*3380*/  BSYNC B0 ;  /* 0x0000000000007941 */ /* 0x000fea0003800000 */
.L_x_94:
        /* <DEDUP_REMOVED lines=9> */
.L_x_97:
[----:B------:R-:W-:Y:S05]  /*3420*/  BSYNC B0 ;  /* 0x0000000000007941 */ /* 0x000fea0003800000 */
.L_x_96:
        /* <DEDUP_REMOVED lines=9> */
.L_x_99:
[----:B------:R-:W-:Y:S05]  /*34c0*/  BSYNC B0 ;  /* 0x0000000000007941 */ /* 0x000fea0003800000 */
.L_x_98:
        /* <DEDUP_REMOVED lines=9> */
.L_x_101:
[----:B------:R-:W-:Y:S05]  /*3560*/  BSYNC B0 ;  /* 0x0000000000007941 */ /* 0x000fea0003800000 */
.L_x_100:
        /* <DEDUP_REMOVED lines=9> */
.L_x_103:
[----:B------:R-:W-:Y:S05]  /*3600*/  BSYNC B0 ;  /* 0x0000000000007941 */ /* 0x000fea0003800000 */
.L_x_102:
        /* <DEDUP_REMOVED lines=9> */
.L_x_105:
[----:B------:R-:W-:Y:S05]  /*36a0*/  BSYNC B0 ;  /* 0x0000000000007941 */ /* 0x000fea0003800000 */
.L_x_104:
        /* <DEDUP_REMOVED lines=9> */
.L_x_107:
[----:B------:R-:W-:Y:S05]  /*3740*/  BSYNC B0 ;  /* 0x0000000000007941 */ /* 0x000fea0003800000 */
.L_x_106:
        /* <DEDUP_REMOVED lines=9> */
.L_x_109:
[----:B------:R-:W-:Y:S05]  /*37e0*/  BSYNC B0 ;  /* 0x0000000000007941 */ /* 0x000fea0003800000 */
.L_x_108:
        /* <DEDUP_REMOVED lines=9> */
.L_x_111:
[----:B------:R-:W-:Y:S05]  /*3880*/  BSYNC B0 ;  /* 0x0000000000007941 */ /* 0x000fea0003800000 */
.L_x_110:
        /* <DEDUP_REMOVED lines=9> */
.L_x_113:
[----:B------:R-:W-:Y:S05]  /*3920*/  BSYNC B0 ;  /* 0x0000000000007941 */ /* 0x000fea0003800000 */
.L_x_112:
        /* <DEDUP_REMOVED lines=9> */
.L_x_115:
[----:B------:R-:W-:Y:S05]  /*39c0*/  BSYNC B0 ;  /* 0x0000000000007941 */ /* 0x000fea0003800000 */
.L_x_114:
        /* <DEDUP_REMOVED lines=9> */
.L_x_117:
[----:B------:R-:W-:Y:S05]  /*3a60*/  BSYNC B0 ;  /* 0x0000000000007941 */ /* 0x000fea0003800000 */
.L_x_116:
        /* <DEDUP_REMOVED lines=9> */
.L_x_119:
[----:B------:R-:W-:Y:S05]  /*3b00*/  BSYNC B0 ;  /* 0x0000000000007941 */ /* 0x000fea0003800000 */
.L_x_118:
        /* <DEDUP_REMOVED lines=9> */
.L_x_121:
[----:B------:R-:W-:Y:S05]  /*3ba0*/  BSYNC B0 ;  /* 0x0000000000007941 */ /* 0x000fea0003800000 */
.L_x_120:
        /* <DEDUP_REMOVED lines=9> */
.L_x_123:
[----:B------:R-:W-:Y:S05]  /*3c40*/  BSYNC B0 ;  /* 0x0000000000007941 */ /* 0x000fea0003800000 */
.L_x_122:
        /* <DEDUP_REMOVED lines=9> */
.L_x_125:
[----:B------:R-:W-:Y:S05]  /*3ce0*/  BSYNC B0 ;  /* 0x0000000000007941 */ /* 0x000fea0003800000 */
.L_x_124:
        /* <DEDUP_REMOVED lines=9> */
.L_x_127:
[----:B------:R-:W-:Y:S05]  /*3d80*/  BSYNC B0 ;  /* 0x0000000000007941 */ /* 0x000fea0003800000 */
.L_x_126:
        /* <DEDUP_REMOVED lines=9> */
.L_x_129:
[----:B------:R-:W-:Y:S05]  /*3e20*/  BSYNC B0 ;  /* 0x0000000000007941 */ /* 0x000fea0003800000 */
.L_x_128:
        /* <DEDUP_REMOVED lines=9> */
.L_x_131:
[----:B------:R-:W-:Y:S05]  /*3ec0*/  BSYNC B0 ;  /* 0x0000000000007941 */ /* 0x000fea0003800000 */
.L_x_130:
        /* <DEDUP_REMOVED lines=9> */
.L_x_133:
[----:B------:R-:W-:Y:S05]  /*3f60*/  BSYNC B0 ;  /* 0x0000000000007941 */ /* 0x000fea0003800000 */
.L_x_132:
        /* <DEDUP_REMOVED lines=9> */
.L_x_135:
[----:B------:R-:W-:Y:S05]  /*4000*/  BSYNC B0 ;  /* 0x0000000000007941 */ /* 0x000fea0003800000 */
.L_x_134:
        /* <DEDUP_REMOVED lines=9> */
.L_x_137:
[----:B------:R-:W-:Y:S05]  /*40a0*/  BSYNC B0 ;  /* 0x0000000000007941 */ /* 0x000fea0003800000 */
.L_x_136:
        /* <DEDUP_REMOVED lines=9> */
.L_x_139:
[----:B------:R-:W-:Y:S05]  /*4140*/  BSYNC B0 ;  /* 0x0000000000007941 */ /* 0x000fea0003800000 */
.L_x_138:
        /* <DEDUP_REMOVED lines=9> */
.L_x_141:
[----:B------:R-:W-:Y:S05]  /*41e0*/  BSYNC B0 ;  /* 0x0000000000007941 */ /* 0x000fea0003800000 */
.L_x_140:
        /* <DEDUP_REMOVED lines=9> */
.L_x_143:
[----:B------:R-:W-:Y:S05]  /*4280*/  BSYNC B0 ;  /* 0x0000000000007941 */ /* 0x000fea0003800000 */
.L_x_142:
        /* <DEDUP_REMOVED lines=9> */
.L_x_145:
[----:B------:R-:W-:Y:S05]  /*4320*/  BSYNC B0 ;  /* 0x0000000000007941 */ /* 0x000fea0003800000 */
.L_x_144:
        /* <DEDUP_REMOVED lines=9> */
.L_x_147:
[----:B------:R-:W-:Y:S05]  /*43c0*/  BSYNC B0 ;  /* 0x0000000000007941 */ /* 0x000fea0003800000 */
.L_x_146:
[----:B01-345:R-:W-:Y:S01]  /*43d0*/  IMAD.U32 R12, R88, 0x10000, RZ ;  /* 0x00010000580c7824 */ /* 0x03bfe200078e00ff */
        /* <DEDUP_REMOVED lines=8> */
.L_x_149:
[----:B------:R-:W-:Y:S05]  /*4460*/  BSYNC B0 ;  /* 0x0000000000007941 */ /* 0x000fea0003800000 */
.L_x_148:
[----:B0----5:R-:W-:Y:S01]  /*4470*/  IMAD.U32 R12, R88, 0x10000, RZ ;  /* 0x00010000580c7824 */ /* 0x021fe200078e00ff */
[----:B------:R-:W-:Y:S01]  /*4480*/  ISETP.GT.AND P1, PT, R0, 0x79, P0 ;  /* 0x000000790000780c */ /* 0x000fe20000724270 */
[----:B------:R-:W-:Y:S01]  /*4490*/  BSSY B0, `(.L_x_150) ;  /* 0x000000b000007945 */ /* 0x000fe20003800000 */
[----:B------:R-:W-:Y:S01]  /*44a0*/  IADD3 R91, P0, R2, 0x40, RZ ;  /* 0x00000040025b7810 */ /* 0x000fe20007f1e0ff */
[----:B------:R-:W-:Y:S01]  /*44b0*/  FMUL R13, R12, R9 ;  /* 0x000000090c0d7220 */ /* 0x000fe20000400000 */
[----:B------:R-:W-:-:S03]  /*44c0*/  @P3 IMAD.MOV.U32 R12, RZ, RZ, R22 ;  /* 0x000000ffff0c3224 */ /* 0x000fc600078e0016 */
[----:B------:R-:W-:-:S05]  /*44d0*/  FFMA R13, R150, R8, R13 ;  /* 0x00000008960d7223 */ /* 0x000fca000000000d */
[----:B------:R-:W-:-:S04]  /*44e0*/  F2FP.BF16.F32.PACK_AB R13, RZ, R13 ;  /* 0x0000000dff0d723e */ /* 0x000fc800000010ff */
[----:B------:R-:W-:Y:S01]  /*44f0*/  PRMT R20, R13, 0x7610, R20 ;  /* 0x000076100d147816 */ /* 0x000fe20000000014 */
[----:B------:R-:W-:-:S05]  /*4500*/  @P3 IMAD.MOV.U32 R13, RZ, RZ, R23 ;  /* 0x000000ffff0d3224 */ /* 0x000fca00078e0017 */
[----:B------:R0:W-:Y:S01]  /*4510*/  @P3 STG.E.U16 desc[UR12][R12.64+0xf0], R20 ;  /* 0x0000f0140c003986 */ /* 0x0001e2000c10150c */
[----:B------:R-:W-:Y:S05]  /*4520*/  @!P1 BRA `(.L_x_151) ;  /* 0x0000000000049947 */ /* 0x000fea0003800000 */
[----:B------:R3:W5:Y:S02]  /*4530*/  LDG.E.LTC128B.U16 R88, desc[UR12][R18.64+0xf2] ;  /* 0x0000f20c12587981 */ /* 0x000764000c1e1520 */
.L_x_151:
[----:B------:R-:W-:Y:S05]  /*4540*/  BSYNC B0 ;  /* 0x0000000000007941 */ /* 0x000fea0003800000 */
.L_x_150:
[----:B-----5:R-:W-:Y:S02]  /*4550*/  IMAD.U32 R2, R88, 0x10000, RZ ;  /* 0x0001000058027824 */ /* 0x020fe400078e00ff */
[----:B------:R-:W-:Y:S01]  /*4560*/  IMAD.X R3, RZ, RZ, R3, P0 ;  /* 0x000000ffff037224 */ /* 0x000fe200000e0603 */
[----:B------:R-:W-:Y:S01]  /*4570*/  ISETP.GT.AND P0, PT, R10, 0x40, PT ;  /* 0x000000400a00780c */ /* 0x000fe20003f04270 */
[----:B------:R-:W-:Y:S01]  /*4580*/  FMUL R2, R2, R9 ;  /* 0x0000000902027220 */ /* 0x000fe20000400000 */
[----:B0-----:R-:W-:Y:S02]  /*4590*/  IMAD.WIDE.U32 R12, R91, UR6, R4 ;  /* 0x000000065b0c7c25 */ /* 0x001fe4000f8e0004 */
[----:B------:R-:W-:Y:S02]  /*45a0*/  ISETP.GT.AND P3, PT, R0, RZ, P0 ;  /* 0x000000ff0000720c */ /* 0x000fe40000764270 */
[----:B------:R-:W-:Y:S01]  /*45b0*/  FFMA R2, R151, R8, R2 ;  /* 0x0000000897027223 */ /* 0x000fe20000000002 */
[----:B-123--:R-:W-:-:S04]  /*45c0*/  IMAD R18, R3, UR6, RZ ;  /* 0x0000000603127c24 */ /* 0x00efc8000f8e02ff */
[----:B------:R-:W-:Y:S01]  /*45d0*/  IMAD R93, R91, UR7, R18 ;  /* 0x000000075b5d7c24 */ /* 0x000fe2000f8e0212 */
[----:B------:R-:W-:Y:S02]  /*45e0*/  F2FP.BF16.F32.PACK_AB R18, RZ, R2 ;  /* 0x00000002ff12723e */ /* 0x000fe400000010ff */
[C---:B------:R-:W-:Y:S01]  /*45f0*/  LEA R2, P2, R12.reuse, UR8, 0x1 ;  /* 0x000000080c027c11 */ /* 0x040fe2000f8408ff */
[----:B------:R-:W-:Y:S02]  /*4600*/  IMAD.IADD R3, R13, 0x1, R93 ;  /* 0x000000010d037824 */ /* 0x000fe400078e025d */
[----:B------:R0:W-:Y:S03]  /*4610*/  @P1 STG.E.U16 desc[UR12][R22.64+0xf2], R18 ;  /* 0x0000f21216001986 */ /* 0x0001e6000c10150c */
        /* <DEDUP_REMOVED lines=15> */
.L_x_153:
[----:B------:R-:W-:Y:S05]  /*4710*/  BSYNC B0 ;  /* 0x0000000000007941 */ /* 0x000fea0003800000 */
.L_x_152:
[----:B------:R-:W-:Y:S01]  /*4720*/  IMAD.WIDE.U32 R14, R91, UR6, R14 ;  /* 0x000000065b0e7c25 */ /* 0x000fe2000f8e000e */
[----:B------:R-:W-:Y:S01]  /*4730*/  ISETP.GT.AND P1, PT, R10, 0x48, PT ;  /* 0x000000480a00780c */ /* 0x000fe20003f24270 */
[----:B------:R-:W-:Y:S02]  /*4740*/  BSSY B0, `(.L_x_154) ;  /* 0x000000f000007945 */ /* 0x000fe40003800000 */
[----:B-----5:R-:W-:Y:S01]  /*4750*/  IMAD.U32 R16, R88, 0x10000, RZ ;  /* 0x0001000058107824 */ /* 0x020fe200078e00ff */
[----:B0-----:R-:W-:Y:S01]  /*4760*/  IADD3 R11, P3, R4, R14, RZ ;  /* 0x0000000e040b7210 */ /* 0x001fe20007f7e0ff */
[----:B------:R-:W-:Y:S02]  /*4770*/  @P2 IMAD.MOV.U32 R10, RZ, RZ, R12 ;  /* 0x000000ffff0a2224 */ /* 0x000fe400078e000c */
[----:B------:R-:W-:Y:S01]  /*4780*/  FMUL R16, R16, R9 ;  /* 0x0000000910107220 */ /* 0x000fe20000400000 */
[----:B------:R-:W-:Y:S02]  /*4790*/  IADD3.X R14, R5, R93, R15, P3, !PT ;  /* 0x0000005d050e7210 */ /* 0x000fe40001ffe40f */
[----:B------:R-:W-:Y:S01]  /*47a0*/  LEA R4, P4, R11, UR8, 0x1 ;  /* 0x000000080b047c11 */ /* 0x000fe2000f8808ff */
[----:B------:R-:W-:Y:S01]  /*47b0*/  FFMA R16, R25, R8, R16 ;  /* 0x0000000819107223 */ /* 0x000fe20000000010 */
[----:B------:R-:W-:-:S02]  /*47c0*/  ISETP.GT.AND P3, PT, R0, RZ, P1 ;  /* 0x000000ff0000720c */ /* 0x000fc40000f64270 */
[----:B------:R-:W-:Y:S01]  /*47d0*/  LEA.HI.X R5, R11, UR9, R14, 0x1, P4 ;  /* 0x000000090b057c11 */ /* 0x000fe2000a0f0c0e */
[----:B------:R-:W-:Y:S01]  /*47e0*/  @P2 IMAD.MOV.U32 R11, RZ, RZ, R13 ;  /* 0x000000ffff0b2224 */ /* 0x000fe200078e000d */
[----:B------:R-:W-:-:S05]  /*47f0*/  F2FP.BF16.F32.PACK_AB R16, RZ, R16 ;  /* 0x00000010ff10723e */ /* 0x000fca00000010ff */
[----:B------:R0:W-:Y:S04]  /*4800*/  @P2 STG.E.U16 desc[UR12][R10.64+0x2], R16 ;  /* 0x000002100a002986 */ /* 0x0001e8000c10150c */
[----:B------:R-:W-:Y:S05]  /*4810*/  @!P3 BRA `(.L_x_155) ;  /* 0x000000000004b947 */ /* 0x000fea0003800000 */
[----:B------:R2:W5:Y:S02]  /*4820*/  LDG.E.LTC128B.U16 R88, desc[UR12][R4.64] ;  /* 0x0000000c04587981 */ /* 0x000564000c1e1520 */
.L_x_155:
[----:B------:R-:W-:Y:S05]  /*4830*/  BSYNC B0 ;  /* 0x0000000000007941 */ /* 0x000fea0003800000 */
.L_x_154:
[----:B0----5:R-:W-:Y:S01]  /*4840*/  IMAD.U32 R10, R88, 0x10000, RZ ;  /* 0x00010000580a7824 */ /* 0x021fe200078e00ff */
[----:B------:R-:W-:Y:S01]  /*4850*/  IADD3 R14, P4, R12, R17, RZ ;  /* 0x000000110c0e7210 */ /* 0x000fe20007f9e0ff */
[----:B------:R-:W-:Y:S01]  /*4860*/  BSSY B0, `(.L_x_156) ;  /* 0x0000009000007945 */ /* 0x000fe20003800000 */
[----:B------:R-:W-:Y:S01]  /*4870*/  ISETP.GT.AND P2, PT, R0, 0x1, P1 ;  /* 0x000000010000780c */ /* 0x000fe20000f44270 */
[----:B------:R-:W-:Y:S02]  /*4880*/  FMUL R11, R10, R9 ;  /* 0x000000090a0b7220 */ /* 0x000fe40000400000 */
[----:B------:R-:W-:Y:S02]  /*4890*/  IMAD.X R15, R13, 0x1, R21, P4 ;  /* 0x000000010d0f7824 */ /* 0x000fe400020e0615 */
[----:B------:R-:W-:-:S05]  /*48a0*/  FFMA R11, R26, R8, R11 ;  /* 0x000000081a0b7223 */ /* 0x000fca000000000b */
[----:B------:R-:W-:-:S05]  /*48b0*/  F2FP.BF16.F32.PACK_AB R11, RZ, R11 ;  /* 0x0000000bff0b723e */ /* 0x000fca00000010ff */
[----:B------:R0:W-:Y:S01]  /*48c0*/  @P3 STG.E.U16 desc[UR12][R14.64], R11 ;  /* 0x0000000b0e003986 */ /* 0x0001e2000c10150c */
[----:B------:R-:W-:Y:S05]  /*48d0*/  @!P2 BRA `(.L_x_157) ;  /* 0x000000000004a947 */ /* 0x000fea0003800000 */
[----:B------:R3:W5:Y:S02]  /*48e0*/  LDG.E.LTC128B.U16 R88, desc[UR12][R4.64+0x2] ;  /* 0x0000020c04587981 */ /* 0x000764000c1e1520 */
.L_x_157:
[----:B------:R-:W-:Y:S05]  /*48f0*/  BSYNC B0 ;  /* 0x0000000000007941 */ /* 0x000fea0003800000 */
.L_x_156:
[----:B-----5:R-:W-:Y:S01]  /*4900*/  IMAD.U32 R10, R88, 0x10000, RZ ;  /* 0x00010000580a7824 */ /* 0x020fe200078e00ff */
[----:B------:R-:W-:Y:S01]  /*4910*/  ISETP.GT.AND P3, PT, R0, 0x8, P0 ;  /* 0x000000080000780c */ /* 0x000fe20000764270 */
[----:B0-----:R-:W-:Y:S01]  /*4920*/  @P2 IMAD.MOV.U32 R11, RZ, RZ, R15 ;  /* 0x000000ffff0b2224 */ /* 0x001fe200078e000f */
[----:B------:R-:W-:Y:S01]  /*4930*/  BSSY B0, `(.L_x_158) ;  /* 0x0000009000007945 */ /* 0x000fe20003800000 */
[----:B------:R-:W-:-:S04]  /*4940*/  FMUL R10, R10, R9 ;  /* 0x000000090a0a7220 */ /* 0x000fc80000400000 */
[----:B------:R-:W-:-:S05]  /*4950*/  FFMA R10, R27, R8, R10 ;  /* 0x000000081b0a7223 */ /* 0x000fca000000000a */
[----:B------:R-:W-:-:S04]  /*4960*/  F2FP.BF16.F32.PACK_AB R10, RZ, R10 ;  /* 0x0000000aff0a723e */ /* 0x000fc800000010ff */
[----:B------:R-:W-:Y:S01]  /*4970*/  PRMT R16, R10, 0x7610, R16 ;  /* 0x000076100a107816 */ /* 0x000fe20000000010 */
[----:B------:R-:W-:-:S05]  /*4980*/  @P2 IMAD.MOV.U32 R10, RZ, RZ, R14 ;  /* 0x000000ffff0a2224 */ /* 0x000fca00078e000e */
[----:B------:R0:W-:Y:S01]  /*4990*/  @P2 STG.E.U16 desc[UR12][R10.64+0x2], R16 ;  /* 0x000002100a002986 */ /* 0x0001e2000c10150c */
[----:B------:R-:W-:Y:S05]  /*49a0*/  @!P3 BRA `(.L_x_159) ;  /* 0x000000000004b947 */ /* 0x000fea0003800000 */
[----:B------:R4:W5:Y:S02]  /*49b0*/  LDG.E.LTC128B.U16 R88, desc[UR12][R2.64+0x10] ;  /* 0x0000100c02587981 */ /* 0x000964000c1e1520 */
.L_x_159:
[----:B------:R-:W-:Y:S05]  /*49c0*/  BSYNC B0 ;  /* 0x0000000000007941 */ /* 0x000fea0003800000 */
.L_x_158:
[----:B0----5:R-:W-:Y:S01]  /*49d0*/  IMAD.U32 R10, R88, 0x10000, RZ ;  /* 0x00010000580a7824 */ /* 0x021fe200078e00ff */
[----:B------:R-:W-:Y:S01]  /*49e0*/  ISETP.GT.AND P2, PT, R0, 0x9, P0 ;  /* 0x000000090000780c */ /* 0x000fe20000744270 */
[----:B------:R-:W-:Y:S02]  /*49f0*/  BSSY B0, `(.L_x_160) ;  /* 0x000000a000007945 */ /* 0x000fe40003800000 */
[----:B------:R-:W-:Y:S01]  /*4a00*/  FMUL R11, R10, R9 ;  /* 0x000000090a0b7220 */ /* 0x000fe20000400000 */
[----:B------:R-:W-:-:S03]  /*4a10*/  IMAD.MOV.U32 R10, RZ, RZ, R12 ;  /* 0x000000ffff0a7224 */ /* 0x000fc600078e000c */
[----:B------:R-:W-:-:S05]  /*4a20*/  FFMA R11, R28, R8, R11 ;  /* 0x000000081c0b7223 */ /* 0x000fca000000000b */
[----:B------:R-:W-:-:S04]  /*4a30*/  F2FP.BF16.F32.PACK_AB R11, RZ, R11 ;  /* 0x0000000bff0b723e */ /* 0x000fc800000010ff */
[----:B------:R-:W-:Y:S01]  /*4a40*/  PRMT R16, R11, 0x7610, R16 ;  /* 0x000076100b107816 */ /* 0x000fe20000000010 */
[----:B------:R-:W-:-:S05]  /*4a50*/  IMAD.MOV.U32 R11, RZ, RZ, R13 ;  /* 0x000000ffff0b7224 */ /* 0x000fca00078e000d */
[----:B------:R0:W-:Y:S01]  /*4a60*/  @P3 STG.E.U16 desc[UR12][R10.64+0x10], R16 ;  /* 0x000010100a003986 */ /* 0x0001e2000c10150c */
[----:B------:R-:W-:Y:S05]  /*4a70*/  @!P2 BRA `(.L_x_161) ;  /* 0x000000000004a947 */ /* 0x000fea0003800000 */
[----:B------:R0:W5:Y:S02]  /*4a80*/  LDG.E.LTC128B.U16 R88, desc[UR12][R2.64+0x12] ;  /* 0x0000120c02587981 */ /* 0x000164000c1e1520 */
.L_x_161:
[----:B------:R-:W-:Y:S05]  /*4a90*/  BSYNC B0 ;  /* 0x0000000000007941 */ /* 0x000fea0003800000 */
.L_x_160:
        /* <DEDUP_REMOVED lines=9> */
.L_x_163:
[----:B------:R-:W-:Y:S05]  /*4b30*/  BSYNC B0 ;  /* 0x0000000000007941 */ /* 0x000fea0003800000 */
.L_x_162:
        /* <DEDUP_REMOVED lines=9> */
.L_x_165:
[----:B------:R-:W-:Y:S05]  /*4bd0*/  BSYNC B0 ;  /* 0x0000000000007941 */ /* 0x000fea0003800000 */
.L_x_164:
[----:B-----5:R-:W-:Y:S01]  /*4be0*/  IMAD.U32 R12, R88, 0x10000, RZ ;  /* 0x00010000580c7824 */ /* 0x020fe200078e00ff */
[----:B------:R-:W-:Y:S01]  /*4bf0*/  IADD3 R6, P4, P5, R17, R6, R19 ;  /* 0x0000000611067210 */ /* 0x000fe20007d9e013 */
[----:B------:R-:W-:Y:S01]  /*4c00*/  BSSY B0, `(.L_x_166) ;  /* 0x0000009000007945 */ /* 0x000fe20003800000 */
[----:B------:R-:W-:Y:S01]  /*4c10*/  ISETP.GT.AND P3, PT, R0, 0x10, P0 ;  /* 0x000000100000780c */ /* 0x000fe20000764270 */
[----:B------:R-:W-:Y:S01]  /*4c20*/  FMUL R12, R12, R9 ;  /* 0x000000090c0c7220 */ /* 0x000fe20000400000 */
[----:B------:R-:W-:-:S03]  /*4c30*/  IADD3.X R7, R21, R7, R89, P4, P5 ;  /* 0x0000000715077210 */ /* 0x000fc600027ea459 */
[----:B------:R-:W-:-:S05]  /*4c40*/  FFMA R12, R31, R8, R12 ;  /* 0x000000081f0c7223 */ /* 0x000fca000000000c */
[----:B------:R-:W-:-:S05]  /*4c50*/  F2FP.BF16.F32.PACK_AB R12, RZ, R12 ;  /* 0x0000000cff0c723e */ /* 0x000fca00000010ff */
[----:B------:R0:W-:Y:S01]  /*4c60*/  @P2 STG.E.U16 desc[UR12][R6.64+0x12], R12 ;  /* 0x0000120c06002986 */ /* 0x0001e2000c10150c */
[----:B------:R-:W-:Y:S05]  /*4c70*/  @!P3 BRA `(.L_x_167) ;  /* 0x000000000004b947 */ /* 0x000fea0003800000 */
[----:B------:R0:W5:Y:S02]  /*4c80*/  LDG.E.LTC128B.U16 R88, desc[UR12][R2.64+0x20] ;  /* 0x0000200c02587981 */ /* 0x000164000c1e1520 */
.L_x_167:
[----:B------:R-:W-:Y:S05]  /*4c90*/  BSYNC B0 ;  /* 0x0000000000007941 */ /* 0x000fea0003800000 */
.L_x_166:
        /* <DEDUP_REMOVED lines=9> */
.L_x_169:
[----:B------:R-:W-:Y:S05]  /*4d30*/  BSYNC B0 ;  /* 0x0000000000007941 */ /* 0x000fea0003800000 */
.L_x_168:
        /* <DEDUP_REMOVED lines=9> */
.L_x_171:
[----:B------:R-:W-:Y:S05]  /*4dd0*/  BSYNC B0 ;  /* 0x0000000000007941 */ /* 0x000fea0003800000 */
.L_x_170:
        /* <DEDUP_REMOVED lines=9> */
.L_x_173:
[----:B------:R-:W-:Y:S05]  /*4e70*/  BSYNC B0 ;  /* 0x0000000000007941 */ /* 0x000fea0003800000 */
.L_x_172:
        /* <DEDUP_REMOVED lines=9> */
.L_x_175:
[----:B------:R-:W-:Y:S05]  /*4f10*/  BSYNC B0 ;  /* 0x0000000000007941 */ /* 0x000fea0003800000 */
.L_x_174:
        /* <DEDUP_REMOVED lines=9> */
.L_x_177:
[----:B------:R-:W-:Y:S05]  /*4fb0*/  BSYNC B0 ;  /* 0x0000000000007941 */ /* 0x000fea0003800000 */
.L_x_176:
        /* <DEDUP_REMOVED lines=9> */
.L_x_179:
[----:B------:R-:W-:Y:S05]  /*5050*/  BSYNC B0 ;  /* 0x0000000000007941 */ /* 0x000fea0003800000 */
.L_x_178:
        /* <DEDUP_REMOVED lines=9> */
.L_x_181:
[----:B------:R-:W-:Y:S05]  /*50f0*/  BSYNC B0 ;  /* 0x0000000000007941 */ /* 0x000fea0003800000 */
.L_x_180:
        /* <DEDUP_REMOVED lines=9> */
.L_x_183:
[----:B------:R-:W-:Y:S05]  /*5190*/  BSYNC B0 ;  /* 0x0000000000007941 */ /* 0x000fea0003800000 */
.L_x_182:
        /* <DEDUP_REMOVED lines=9> */
.L_x_185:
[----:B------:R-:W-:Y:S05]  /*5230*/  BSYNC B0 ;  /* 0x0000000000007941 */ /* 0x000fea0003800000 */
.L_x_184:
        /* <DEDUP_REMOVED lines=9> */
.L_x_187:
[----:B------:R-:W-:Y:S05]  /*52d0*/  BSYNC B0 ;  /* 0x0000000000007941 */ /* 0x000fea0003800000 */
.L_x_186:
        /* <DEDUP_REMOVED lines=9> */
.L_x_189:
[----:B------:R-:W-:Y:S05]  /*5370*/  BSYNC B0 ;  /* 0x0000000000007941 */ /* 0x000fea0003800000 */
.L_x_188:
        /* <DEDUP_REMOVED lines=9> */
.L_x_191:
[----:B------:R-:W-:Y:S05]  /*5410*/  BSYNC B0 ;  /* 0x0000000000007941 */ /* 0x000fea0003800000 */
.L_x_190:
        /* <DEDUP_REMOVED lines=9> */
.L_x_193:
[----:B------:R-:W-:Y:S05]  /*54b0*/  BSYNC B0 ;  /* 0x0000000000007941 */ /* 0x000fea0003800000 */
.L_x_192:
        /* <DEDUP_REMOVED lines=9> */
.L_x_195:
[----:B------:R-:W-:Y:S05]  /*5550*/  BSYNC B0 ;  /* 0x0000000000007941 */ /* 0x000fea0003800000 */
.L_x_194:
        /* <DEDUP_REMOVED lines=9> */
.L_x_197:
[----:B------:R-:W-:Y:S05]  /*55f0*/  BSYNC B0 ;  /* 0x0000000000007941 */ /* 0x000fea0003800000 */
.L_x_196:
        /* <DEDUP_REMOVED lines=9> */
.L_x_199:
[----:B------:R-:W-:Y:S05]  /*5690*/  BSYNC B0 ;  /* 0x0000000000007941 */ /* 0x000fea0003800000 */
.L_x_198:
        /* <DEDUP_REMOVED lines=9> */
.L_x_201:
[----:B------:R-:W-:Y:S05]  /*5730*/  BSYNC B0 ;  /* 0x0000000000007941 */ /* 0x000fea0003800000 */
.L_x_200:
        /* <DEDUP_REMOVED lines=9> */
.L_x_203:
[----:B------:R-:W-:Y:S05]  /*57d0*/  BSYNC B0 ;  /* 0x0000000000007941 */ /* 0x000fea0003800000 */
.L_x_202:
        /* <DEDUP_REMOVED lines=9> */
.L_x_205:
[----:B------:R-:W-:Y:S05]  /*5870*/  BSYNC B0 ;  /* 0x0000000000007941 */ /* 0x000fea0003800000 */
.L_x_204:
        /* <DEDUP_REMOVED lines=9> */
.L_x_207:
[----:B------:R-:W-:Y:S05]  /*5910*/  BSYNC B0 ;  /* 0x0000000000007941 */ /* 0x000fea0003800000 */
.L_x_206:
        /* <DEDUP_REMOVED lines=9> */
.L_x_209:
[----:B------:R-:W-:Y:S05]  /*59b0*/  BSYNC B0 ;  /* 0x0000000000007941 */ /* 0x000fea0003800000 */
.L_x_208:
        /* <DEDUP_REMOVED lines=9> */
.L_x_211:
[----:B------:R-:W-:Y:S05]  /*5a50*/  BSYNC B0 ;  /* 0x0000000000007941 */ /* 0x000fea0003800000 */
.L_x_210:
        /* <DEDUP_REMOVED lines=9> */
.L_x_213:
[----:B------:R-:W-:Y:S05]  /*5af0*/  BSYNC B0 ;  /* 0x0000000000007941 */ /* 0x000fea0003800000 */
.L_x_212:
        /* <DEDUP_REMOVED lines=9> */
.L_x_215:
[----:B------:R-:W-:Y:S05]  /*5b90*/  BSYNC B0 ;  /* 0x0000000000007941 */ /* 0x000fea0003800000 */
.L_x_214:
        /* <DEDUP_REMOVED lines=9> */
.L_x_217:
[----:B------:R-:W-:Y:S05]  /*5c30*/  BSYNC B0 ;  /* 0x0000000000007941 */ /* 0x000fea0003800000 */
.L_x_216:
        /* <DEDUP_REMOVED lines=9> */
.L_x_219:
[----:B------:R-:W-:Y:S05]  /*5cd0*/  BSYNC B0 ;  /* 0x0000000000007941 */ /* 0x000fea0003800000 */
.L_x_218:
        /* <DEDUP_REMOVED lines=9> */
.L_x_221:
[----:B------:R-:W-:Y:S05]  /*5d70*/  BSYNC B0 ;  /* 0x0000000000007941 */ /* 0x000fea0003800000 */
.L_x_220:
        /* <DEDUP_REMOVED lines=9> */
.L_x_223:
[----:B------:R-:W-:Y:S05]  /*5e10*/  BSYNC B0 ;  /* 0x0000000000007941 */ /* 0x000fea0003800000 */
.L_x_222:
        /* <DEDUP_REMOVED lines=9> */
.L_x_225:
[----:B------:R-:W-:Y:S05]  /*5eb0*/  BSYNC B0 ;  /* 0x0000000000007941 */ /* 0x000fea0003800000 */
.L_x_224:
        /* <DEDUP_REMOVED lines=9> */
.L_x_227:
[----:B------:R-:W-:Y:S05]  /*5f50*/  BSYNC B0 ;  /* 0x0000000000007941 */ /* 0x000fea0003800000 */
.L_x_226:
        /* <DEDUP_REMOVED lines=9> */
.L_x_229:
[----:B------:R-:W-:Y:S05]  /*5ff0*/  BSYNC B0 ;  /* 0x0000000000007941 */ /* 0x000fea0003800000 */
.L_x_228:
        /* <DEDUP_REMOVED lines=9> */
.L_x_231:
[----:B------:R-:W-:Y:S05]  /*6090*/  BSYNC B0 ;  /* 0x0000000000007941 */ /* 0x000fea0003800000 */
.L_x_230:
        /* <DEDUP_REMOVED lines=9> */
.L_x_233:
[----:B------:R-:W-:Y:S05]  /*6130*/  BSYNC B0 ;  /* 0x0000000000007941 */ /* 0x000fea0003800000 */
.L_x_232:
        /* <DEDUP_REMOVED lines=9> */
.L_x_235:
[----:B------:R-:W-:Y:S05]  /*61d0*/  BSYNC B0 ;  /* 0x0000000000007941 */ /* 0x000fea0003800000 */
.L_x_234:
        /* <DEDUP_REMOVED lines=9> */
.L_x_237:
[----:B------:R-:W-:Y:S05]  /*6270*/  BSYNC B0 ;  /* 0x0000000000007941 */ /* 0x000fea0003800000 */
.L_x_236:
        /* <DEDUP_REMOVED lines=9> */
.L_x_239:
[----:B------:R-:W-:Y:S05]  /*6310*/  BSYNC B0 ;  /* 0x0000000000007941 */ /* 0x000fea0003800000 */
.L_x_238:
        /* <DEDUP_REMOVED lines=9> */
.L_x_241:
[----:B------:R-:W-:Y:S05]  /*63b0*/  BSYNC B0 ;  /* 0x0000000000007941 */ /* 0x000fea0003800000 */
.L_x_240:
        /* <DEDUP_REMOVED lines=9> */
.L_x_243:
[----:B------:R-:W-:Y:S05]  /*6450*/  BSYNC B0 ;  /* 0x0000000000007941 */ /* 0x000fea0003800000 */
.L_x_242:
        /* <DEDUP_REMOVED lines=9> */
.L_x_245:
[----:B------:R-:W-:Y:S05]  /*64f0*/  BSYNC B0 ;  /* 0x0000000000007941 */ /* 0x000fea0003800000 */
.L_x_244:
        /* <DEDUP_REMOVED lines=9> */
.L_x_247:
[----:B------:R-:W-:Y:S05]  /*6590*/  BSYNC B0 ;  /* 0x0000000000007941 */ /* 0x000fea0003800000 */
.L_x_246:
        /* <DEDUP_REMOVED lines=9> */
.L_x_249:
[----:B------:R-:W-:Y:S05]  /*6630*/  BSYNC B0 ;  /* 0x0000000000007941 */ /* 0x000fea0003800000 */
.L_x_248:
        /* <DEDUP_REMOVED lines=9> */
.L_x_251:
[----:B------:R-:W-:Y:S05]  /*66d0*/  BSYNC B0 ;  /* 0x0000000000007941 */ /* 0x000fea0003800000 */
.L_x_250:
        /* <DEDUP_REMOVED lines=9> */
.L_x_253:
[----:B------:R-:W-:Y:S05]  /*6770*/  BSYNC B0 ;  /* 0x0000000000007941 */ /* 0x000fea0003800000 */
.L_x_252:
        /* <DEDUP_REMOVED lines=9> */
.L_x_255:
[----:B------:R-:W-:Y:S05]  /*6810*/  BSYNC B0 ;  /* 0x0000000000007941 */ /* 0x000fea0003800000 */
.L_x_254:
        /* <DEDUP_REMOVED lines=9> */
.L_x_257:
[----:B------:R-:W-:Y:S05]  /*68b0*/  BSYNC B0 ;  /* 0x0000000000007941 */ /* 0x000fea0003800000 */
.L_x_256:
        /* <DEDUP_REMOVED lines=9> */
.L_x_259:
[----:B------:R-:W-:Y:S05]  /*6950*/  BSYNC B0 ;  /* 0x0000000000007941 */ /* 0x000fea0003800000 */
.L_x_258:
        /* <DEDUP_REMOVED lines=9> */
.L_x_261:
[----:B------:R-:W-:Y:S05]  /*69f0*/  BSYNC B0 ;  /* 0x0000000000007941 */ /* 0x000fea0003800000 */
.L_x_260:
        /* <DEDUP_REMOVED lines=9> */
.L_x_263:
[----:B------:R-:W-:Y:S05]  /*6a90*/  BSYNC B0 ;  /* 0x0000000000007941 */ /* 0x000fea0003800000 */
.L_x_262:
        /* <DEDUP_REMOVED lines=9> */
.L_x_265:
[----:B------:R-:W-:Y:S05]  /*6b30*/  BSYNC B0 ;  /* 0x0000000000007941 */ /* 0x000fea0003800000 */
.L_x_264:
        /* <DEDUP_REMOVED lines=9> */
.L_x_267:
[----:B------:R-:W-:Y:S05]  /*6bd0*/  BSYNC B0 ;  /* 0x0000000000007941 */ /* 0x000fea0003800000 */
.L_x_266:
        /* <DEDUP_REMOVED lines=9> */
.L_x_269:
[----:B------:R-:W-:Y:S05]  /*6c70*/  BSYNC B0 ;  /* 0x0000000000007941 */ /* 0x000fea0003800000 */
.L_x_268:
        /* <DEDUP_REMOVED lines=9> */
.L_x_271:
[----:B------:R-:W-:Y:S05]  /*6d10*/  BSYNC B0 ;  /* 0x0000000000007941 */ /* 0x000fea0003800000 */
.L_x_270:
        /* <DEDUP_REMOVED lines=9> */
.L_x_273:
[----:B------:R-:W-:Y:S05]  /*6db0*/  BSYNC B0 ;  /* 0x0000000000007941 */ /* 0x000fea0003800000 */
.L_x_272:
[----:B01--45:R-:W-:Y:S01]  /*6dc0*/  IMAD.U32 R2, R88, 0x10000, RZ ;  /* 0x0001000058027824 */ /* 0x033fe200078e00ff */
        /* <DEDUP_REMOVED lines=8> */
.L_x_275:
[----:B------:R-:W-:Y:S05]  /*6e50*/  BSYNC B0 ;  /* 0x0000000000007941 */ /* 0x000fea0003800000 */
.L_x_274:
[----:B0----5:R-:W-:Y:S01]  /*6e60*/  IMAD.U32 R2, R88, 0x10000, RZ ;  /* 0x0001000058027824 */ /* 0x021fe200078e00ff */
[----:B------:R-:W-:Y:S01]  /*6e70*/  ISETP.GT.AND P1, PT, R0, 0x79, P1 ;  /* 0x000000790000780c */ /* 0x000fe20000f24270 */
[----:B------:R-:W-:Y:S02]  /*6e80*/  BSSY B0, `(.L_x_276) ;  /* 0x000000a000007945 */ /* 0x000fe40003800000 */
        /* <DEDUP_REMOVED lines=9> */
.L_x_277:
[----:B------:R-:W-:Y:S05]  /*6f20*/  BSYNC B0 ;  /* 0x0000000000007941 */ /* 0x000fea0003800000 */
.L_x_276:
[----:B-----5:R-:W-:-:S04]  /*6f30*/  IMAD.U32 R88, R88, 0x10000, RZ ;  /* 0x0001000058587824 */ /* 0x020fc800078e00ff */
[----:B------:R-:W-:-:S04]  /*6f40*/  FMUL R88, R88, R9 ;  /* 0x0000000958587220 */ /* 0x000fc80000400000 */
[----:B------:R-:W-:Y:S01]  /*6f50*/  FFMA R88, R87, R8, R88 ;  /* 0x0000000857587223 */ /* 0x000fe20000000058 */
[----:B------:R-:W-:Y:S06]  /*6f60*/  @!P1 EXIT ;  /* 0x000000000000994d */ /* 0x000fec0003800000 */
[----:B------:R-:W-:-:S05]  /*6f70*/  F2FP.BF16.F32.PACK_AB R88, RZ, R88 ;  /* 0x00000058ff58723e */ /* 0x000fca00000010ff */
[----:B------:R-:W-:Y:S01]  /*6f80*/  STG.E.U16 desc[UR12][R6.64+0xf2], R88 ;  /* 0x0000f25806007986 */ /* 0x000fe2000c10150c */
[----:B------:R-:W-:Y:S05]  /*6f90*/  EXIT ;  /* 0x000000000000794d */ /* 0x000fea0003800000 */
.L_x_27:
[----:B------:R-:W-:Y:S01]  /*6fa0*/  ULDC.64 UR4, c[0x0][0x650] ;  /* 0x0001940000047ab9 */ /* 0x000fe20000000a00 */
[-C--:B--2---:R-:W-:Y:S01]  /*6fb0*/  FMUL R88, R88, R8.reuse ;  /* 0x0000000858587220 */ /* 0x084fe20000400000 */
[----:B------:R-:W-:Y:S01]  /*6fc0*/  LEA R2, P1, R14, UR4, 0x1 ;  /* 0x000000040e027c11 */ /* 0x000fe2000f8208ff */
[----:B------:R-:W-:Y:S01]  /*6fd0*/  IMAD.SHL.U32 R9, R21, 0x2, RZ ;  /* 0x0000000215097824 */ /* 0x000fe200078e00ff */
[----:B------:R-:W-:Y:S01]  /*6fe0*/  ISETP.GT.AND P3, PT, R10, 0x8, PT ;  /* 0x000000080a00780c */ /* 0x000fe20003f64270 */
[-C--:B------:R-:W-:Y:S01]  /*6ff0*/  FMUL R89, R89, R8.reuse ;  /* 0x0000000859597220 */ /* 0x080fe20000400000 */
[----:B------:R-:W-:Y:S01]  /*7000*/  LEA.HI.X R3, R14, UR5, R19, 0x1, P1 ;  /* 0x000000050e037c11 */ /* 0x000fe200088f0c13 */
[----:B------:R-:W-:Y:S01]  /*7010*/  FMUL R90, R90, R8 ;  /* 0x000000085a5a7220 */ /* 0x000fe20000400000 */
[----:B------:R-:W-:Y:S01]  /*7020*/  F2FP.BF16.F32.PACK_AB R88, RZ, R88 ;  /* 0x00000058ff58723e */ /* 0x000fe200000010ff */
[-C--:B------:R-:W-:Y:S01]  /*7030*/  FMUL R91, R91, R8.reuse ;  /* 0x000000085b5b7220 */ /* 0x080fe20000400000 */
[----:B------:R-:W-:Y:S01]  /*7040*/  ISETP.GT.AND P4, PT, R0, 0x1, P2 ;  /* 0x000000010000780c */ /* 0x000fe20001784270 */
[-C--:B------:R-:W-:Y:S01]  /*7050*/  FMUL R92, R92, R8.reuse ;  /* 0x000000085c5c7220 */ /* 0x080fe20000400000 */
[----:B------:R-:W-:Y:S01]  /*7060*/  ISETP.GT.AND P1, PT, R0, RZ, P3 ;  /* 0x000000ff0000720c */ /* 0x000fe20001f24270 */
[----:B------:R-:W-:Y:S01]  /*7070*/  @P0 STG.E.U16 desc[UR12][R2.64], R88 ;  /* 0x0000005802000986 */ /* 0x000fe2000c10150c */
[----:B------:R-:W-:Y:S01]  /*7080*/  SHF.L.U64.HI R7, R21, 0x1, R20 ;  /* 0x0000000115077819 */ /* 0x000fe20000010214 */
[----:B------:R-:W-:Y:S01]  /*7090*/  FMUL R93, R93, R8 ;  /* 0x000000085d5d7220 */ /* 0x000fe20000400000 */
[----:B------:R-:W-:Y:S01]  /*70a0*/  IADD3 R4, P0, R9, R2, RZ ;  /* 0x0000000209047210 */ /* 0x000fe20007f1e0ff */
[-C--:B------:R-:W-:Y:S01]  /*70b0*/  FMUL R94, R94, R8.reuse ;  /* 0x000000085e5e7220 */ /* 0x080fe20000400000 */
[----:B------:R-:W-:Y:S01]  /*70c0*/  F2FP.BF16.F32.PACK_AB R89, RZ, R89 ;  /* 0x00000059ff59723e */ /* 0x000fe200000010ff */
[----:B------:R-:W-:Y:S01]  /*70d0*/  FMUL R95, R95, R8 ;  /* 0x000000085f5f7220 */ /* 0x000fe20000400000 */
[----:B------:R-:W-:Y:S01]  /*70e0*/  F2FP.BF16.F32.PACK_AB R90, RZ, R90 ;  /* 0x0000005aff5a723e */ /* 0x000fe200000010ff */
[----:B------:R-:W-:Y:S01]  /*70f0*/  IMAD.X R5, R7, 0x1, R3, P0 ;  /* 0x0000000107057824 */ /* 0x000fe200000e0603 */
[C---:B------:R-:W-:Y:S01]  /*7100*/  ISETP.GT.AND P5, PT, R0.reuse, 0x8, P2 ;  /* 0x000000080000780c */ /* 0x040fe200017a4270 */
[----:B------:R-:W-:Y:S01]  /*7110*/  @P4 STG.E.U16 desc[UR12][R2.64+0x2], R89 ;  /* 0x0000025902004986 */ /* 0x000fe2000c10150c */
[----:B------:R-:W-:Y:S01]  /*7120*/  ISETP.GT.AND P4, PT, R0, 0x1, P3 ;  /* 0x000000010000780c */ /* 0x000fe20001f84270 */
[-C--:B------:R-:W-:Y:S01]  /*7130*/  FMUL R96, R96, R8.reuse ;  /* 0x0000000860607220 */ /* 0x080fe20000400000 */
[----:B------:R-:W-:Y:S01]  /*7140*/  F2FP.BF16.F32.PACK_AB R91, RZ, R91 ;  /* 0x0000005bff5b723e */ /* 0x000fe200000010ff */
[----:B------:R-:W-:Y:S01]  /*7150*/  @P1 STG.E.U16 desc[UR12][R4.64], R90 ;  /* 0x0000005a04001986 */ /* 0x000fe2000c10150c */
[----:B------:R-:W-:Y:S01]  /*7160*/  ISETP.GT.AND P1, PT, R0, 0x9, P2 ;  /* 0x000000090000780c */ /* 0x000fe20001724270 */
[----:B------:R-:W-:Y:S01]  /*7170*/  FMUL R97, R97, R8 ;  /* 0x0000000861617220 */ /* 0x000fe20000400000 */
[----:B------:R-:W-:Y:S01]  /*7180*/  F2FP.BF16.F32.PACK_AB R92, RZ, R92 ;  /* 0x0000005cff5c723e */ /* 0x000fe200000010ff */
[-C--:B------:R-:W-:Y:S01]  /*7190*/  FMUL R98, R98, R8.reuse ;  /* 0x0000000862627220 */ /* 0x080fe20000400000 */
[----:B------:R-:W-:Y:S01]  /*71a0*/  F2FP.BF16.F32.PACK_AB R93, RZ, R93 ;  /* 0x0000005dff5d723e */ /* 0x000fe200000010ff */
[-C--:B------:R-:W-:Y:S01]  /*71b0*/  FMUL R99, R99, R8.reuse ;  /* 0x0000000863637220 */ /* 0x080fe20000400000 */
[----:B------:R-:W-:Y:S01]  /*71c0*/  ISETP.GT.AND P0, PT, R0, 0x8, P3 ;  /* 0x000000080000780c */ /* 0x000fe20001f04270 */
[----:B------:R-:W-:Y:S01]  /*71d0*/  FMUL R100, R100, R8 ;  /* 0x0000000864647220 */ /* 0x000fe20000400000 */
[----:B------:R-:W-:Y:S01]  /*71e0*/  F2FP.BF16.F32.PACK_AB R94, RZ, R94 ;  /* 0x0000005eff5e723e */ /* 0x000fe200000010ff */
[----:B------:R-:W-:Y:S01]  /*71f0*/  @P4 STG.E.U16 desc[UR12][R4.64+0x2], R91 ;  /* 0x0000025b04004986 */ /* 0x000fe2000c10150c */
[----:B------:R-:W-:Y:S01]  /*7200*/  F2FP.BF16.F32.PACK_AB R95, RZ, R95 ;  /* 0x0000005fff5f723e */ /* 0x000fe200000010ff */
[-C--:B------:R-:W-:Y:S01]  /*7210*/  FMUL R101, R101, R8.reuse ;  /* 0x0000000865657220 */ /* 0x080fe20000400000 */
[C---:B------:R-:W-:Y:S01]  /*7220*/  ISETP.GT.AND P4, PT, R0.reuse, 0x10, P2 ;  /* 0x000000100000780c */ /* 0x040fe20001784270 */
[----:B------:R-:W-:Y:S01]  /*7230*/  @P5 STG.E.U16 desc[UR12][R2.64+0x10], R92 ;  /* 0x0000105c02005986 */ /* 0x000fe2000c10150c */
[----:B------:R-:W-:Y:S01]  /*7240*/  ISETP.GT.AND P5, PT, R0, 0x10, P3 ;  /* 0x000000100000780c */ /* 0x000fe20001fa4270 */
[----:B------:R-:W-:Y:S01]  /*7250*/  FMUL R102, R102, R8 ;  /* 0x0000000866667220 */ /* 0x000fe20000400000 */
[----:B------:R-:W-:Y:S01]  /*7260*/  F2FP.BF16.F32.PACK_AB R96, RZ, R96 ;  /* 0x00000060ff60723e */ /* 0x000fe200000010ff */
[----:B------:R-:W-:Y:S01]  /*7270*/  @P1 STG.E.U16 desc[UR12][R2.64+0x12], R93 ;  /* 0x0000125d02001986 */ /* 0x000fe2000c10150c */
[C---:B------:R-:W-:Y:S01]  /*7280*/  ISETP.GT.AND P1, PT, R0.reuse, 0x9, P3 ;  /* 0x000000090000780c */ /* 0x040fe20001f24270 */
        /* <DEDUP_REMOVED lines=8> */
[----:B------:R-:W-:Y:S01]  /*7310*/  FMUL R106, R106, R8 ;  /* 0x000000086a6a7220 */ /* 0x000fe20000400000 */
[----:B------:R-:W-:Y:S01]  /*7320*/  F2FP.BF16.F32.PACK_AB R100, RZ, R100 ;  /* 0x00000064ff64723e */ /* 0x000fe200000010ff */
[-C--:B------:R-:W-:Y:S01]  /*7330*/  FMUL R107, R107, R8.reuse ;  /* 0x000000086b6b7220 */ /* 0x080fe20000400000 */
[----:B------:R-:W-:Y:S01]  /*7340*/  F2FP.BF16.F32.PACK_AB R101, RZ, R101 ;  /* 0x00000065ff65723e */ /* 0x000fe200000010ff */
        /* <DEDUP_REMOVED lines=21> */
[----:B------:R-:W-:Y:S01]  /*74a0*/  ISETP.GT.AND P4, PT, R0, 0x21, P2 ;  /* 0x000000210000780c */ /* 0x000fe20001784270 */
[-C--:B------:R-:W-:Y:S01]  /*74b0*/  FMUL R113, R113, R8.reuse ;  /* 0x0000000871717220 */ /* 0x080fe20000400000 */
[----:B------:R-:W-:Y:S01]  /*74c0*/  F2FP.BF16.F32.PACK_AB R107, RZ, R107 ;  /* 0x0000006bff6b723e */ /* 0x000fe200000010ff */
        /* <DEDUP_REMOVED lines=102> */
[-C--:B------:R-:W-:Y:S01]  /*7b30*/  FMUL R144, R144, R8.reuse ;  /* 0x0000000890907220 */ /* 0x080fe20000400000 */
[----:B------:R-:W-:Y:S01]  /*7b40*/  ISETP.GT.AND P6, PT, R0, 0x68, P3 ;  /* 0x000000680000780c */ /* 0x000fe20001fc4270 */
[----:B------:R-:W-:Y:S01]  /*7b50*/  FMUL R145, R145, R8 ;  /* 0x0000000891917220 */ /* 0x000fe20000400000 */
[----:B------:R-:W-:Y:S01]  /*7b60*/  F2FP.BF16.F32.PACK_AB R138, RZ, R138 ;  /* 0x0000008aff8a723e */ /* 0x000fe200000010ff */
[-C--:B------:R-:W-:Y:S01]  /*7b70*/  FMUL R146, R146, R8.reuse ;  /* 0x0000000892927220 */ /* 0x080fe20000400000 */
[----:B------:R-:W-:Y:S01]  /*7b80*/  F2FP.BF16.F32.PACK_AB R139, RZ, R139 ;  /* 0x0000008bff8b723e */ /* 0x000fe200000010ff */
[----:B------:R-:W-:Y:S01]  /*7b90*/  @P1 STG.E.U16 desc[UR12][R4.64+0x80], R122 ;  /* 0x0000807a04001986 */ /* 0x000fe2000c10150c */
[C---:B------:R-:W-:Y:S01]  /*7ba0*/  ISETP.GT.AND P1, PT, R0.reuse, 0x48, P3 ;  /* 0x000000480000780c */ /* 0x040fe20001f24270 */
[----:B------:R-:W-:Y:S01]  /*7bb0*/  FMUL R147, R147, R8 ;  /* 0x0000000893937220 */ /* 0x000fe20000400000 */
[----:B------:R-:W-:Y:S01]  /*7bc0*/  F2FP.BF16.F32.PACK_AB R140, RZ, R140 ;  /* 0x0000008cff8c723e */ /* 0x000fe200000010ff */
[----:B------:R-:W-:Y:S01]  /*7bd0*/  @P4 STG.E.U16 desc[UR12][R4.64+0x82], R123 ;  /* 0x0000827b04004986 */ /* 0x000fe2000c10150c */
[----:B------:R-:W-:Y:S01]  /*7be0*/  ISETP.GT.AND P4, PT, R0, 0x49, P3 ;  /* 0x000000490000780c */ /* 0x000fe20001f84270 */
[----:B------:R-:W-:Y:S01]  /*7bf0*/  FMUL R148, R148, R8 ;  /* 0x0000000894947220 */ /* 0x000fe20000400000 */
[----:B------:R-:W-:Y:S01]  /*7c00*/  F2FP.BF16.F32.PACK_AB R141, RZ, R141 ;  /* 0x0000008dff8d723e */ /* 0x000fe200000010ff */
[----:B------:R-:W-:Y:S01]  /*7c10*/  @P0 STG.E.U16 desc[UR12][R2.64+0x90], R124 ;  /* 0x0000907c02000986 */ /* 0x000fe2000c10150c */
[----:B------:R-:W-:Y:S01]  /*7c20*/  ISETP.GT.AND P0, PT, R0, 0x50, P3 ;  /* 0x000000500000780c */ /* 0x000fe20001f04270 */
[----:B------:R-:W-:Y:S01]  /*7c30*/  IMAD.SHL.U32 R15, R16, 0x2, RZ ;  /* 0x00000002100f7824 */ /* 0x000fe200078e00ff */
        /* <DEDUP_REMOVED lines=26> */
[----:B------:R-:W-:Y:S01]  /*7de0*/  SHF.L.U64.HI R13, R16, 0x1, R11 ;  /* 0x00000001100d7819 */ /* 0x000fe2000001020b */
[-C--:B------:R-:W-:Y:S01]  /*7df0*/  FMUL R28, R28, R8.reuse ;  /* 0x000000081c1c7220 */ /* 0x080fe20000400000 */
[----:B------:R-:W-:Y:S01]  /*7e00*/  F2FP.BF16.F32.PACK_AB R149, RZ, R149 ;  /* 0x00000095ff95723e */ /* 0x000fe200000010ff */
        /* <DEDUP_REMOVED lines=31> */
[----:B------:R-:W-:Y:S01]  /*8000*/  ISETP.GT.AND P5, PT, R0, 0x69, P2 ;  /* 0x000000690000780c */ /* 0x000fe200017a4270 */
[-C--:B------:R-:W-:Y:S01]  /*8010*/  FMUL R38, R38, R8.reuse ;  /* 0x0000000826267220 */ /* 0x080fe20000400000 */
[----:B------:R-:W-:Y:S01]  /*8020*/  F2FP.BF16.F32.PACK_AB R31, RZ, R31 ;  /* 0x0000001fff1f723e */ /* 0x000fe200000010ff */
[----:B------:R-:W-:Y:S01]  /*8030*/  @P1 STG.E.U16 desc[UR12][R4.64+0xc0], R138 ;  /* 0x0000c08a04001986 */ /* 0x000fe2000c10150c */
[C---:B------:R-:W-:Y:S01]  /*8040*/  ISETP.GT.AND P1, PT, R10.reuse, 0x40, PT ;  /* 0x000000400a00780c */ /* 0x040fe20003f24270 */
[----:B------:R-:W-:Y:S01]  /*8050*/  FMUL R39, R39, R8 ;  /* 0x0000000827277220 */ /* 0x000fe20000400000 */
[----:B------:R-:W-:Y:S01]  /*8060*/  F2FP.BF16.F32.PACK_AB R32, RZ, R32 ;  /* 0x00000020ff20723e */ /* 0x000fe200000010ff */
[----:B------:R-:W-:Y:S01]  /*8070*/  @P0 STG.E.U16 desc[UR12][R4.64+0xc2], R139 ;  /* 0x0000c28b04000986 */ /* 0x000fe2000c10150c */
[----:B------:R-:W-:Y:S01]  /*8080*/  ISETP.GT.AND P0, PT, R10, 0x48, PT ;  /* 0x000000480a00780c */ /* 0x000fe20003f04270 */
        /* <DEDUP_REMOVED lines=17> */
[C---:B------:R-:W-:Y:S01]  /*81a0*/  ISETP.GT.AND P4, PT, R0.reuse, 0x78, P2 ;  /* 0x000000780000780c */ /* 0x040fe20001784270 */
[-C--:B------:R-:W-:Y:S01]  /*81b0*/  FMUL R45, R45, R8.reuse ;  /* 0x000000082d2d7220 */ /* 0x080fe20000400000 */
[C---:B------:R-:W-:Y:S01]  /*81c0*/  ISETP.GT.AND P2, PT, R0.reuse, 0x79, P2 ;  /* 0x000000790000780c */ /* 0x040fe20001744270 */
        /* <DEDUP_REMOVED lines=15> */
[----:B------:R-:W-:Y:S01]  /*82c0*/  IADD3 R10, P5, R15, R2, RZ ;  /* 0x000000020f0a7210 */ /* 0x000fe20007fbe0ff */
[----:B------:R-:W-:Y:S01]  /*82d0*/  FMUL R51, R51, R8 ;  /* 0x0000000833337220 */ /* 0x000fe20000400000 */
[----:B------:R-:W-:Y:S01]  /*82e0*/  F2FP.BF16.F32.PACK_AB R43, RZ, R43 ;  /* 0x0000002bff2b723e */ /* 0x000fe200000010ff */
[----:B------:R-:W-:Y:S01]  /*82f0*/  @P6 STG.E.U16 desc[UR12][R4.64+0xe2], R147 ;  /* 0x0000e29304006986 */ /* 0x000fe2000c10150c */
[----:B------:R-:W-:Y:S01]  /*8300*/  F2FP.BF16.F32.PACK_AB R44, RZ, R44 ;  /* 0x0000002cff2c723e */ /* 0x000fe200000010ff */
[----:B------:R-:W-:Y:S01]  /*8310*/  IMAD.X R11, R13, 0x1, R3, P5 ;  /* 0x000000010d0b7824 */ /* 0x000fe200028e0603 */
[----:B------:R-:W-:Y:S01]  /*8320*/  IADD3 R12, P5, P6, R9, R2, R15 ;  /* 0x00000002090c7210 */ /* 0x000fe20007ebe00f */
[----:B------:R-:W-:Y:S01]  /*8330*/  @P4 STG.E.U16 desc[UR12][R2.64+0xf0], R148 ;  /* 0x0000f09402004986 */ /* 0x000fe2000c10150c */
[----:B------:R-:W-:Y:S01]  /*8340*/  ISETP.GT.AND P4, PT, R0, 0x78, P3 ;  /* 0x000000780000780c */ /* 0x000fe20001f84270 */
[-C--:B------:R-:W-:Y:S01]  /*8350*/  FMUL R52, R52, R8.reuse ;  /* 0x0000000834347220 */ /* 0x080fe20000400000 */
[C---:B------:R-:W-:Y:S01]  /*8360*/  ISETP.GT.AND P3, PT, R0.reuse, 0x79, P3 ;  /* 0x000000790000780c */ /* 0x040fe20001f64270 */
[----:B------:R0:W-:Y:S01]  /*8370*/  @P2 STG.E.U16 desc[UR12][R2.64+0xf2], R149 ;  /* 0x0000f29502002986 */ /* 0x0001e2000c10150c */
[----:B------:R-:W-:Y:S01]  /*8380*/  IADD3.X R13, R7, R3, R13, P5, P6 ;  /* 0x00000003070d7210 */ /* 0x000fe20002fec40d */
[-C--:B------:R-:W-:Y:S01]  /*8390*/  FMUL R53, R53, R8.reuse ;  /* 0x0000000835357220 */ /* 0x080fe20000400000 */
[----:B------:R-:W-:Y:S01]  /*83a0*/  ISETP.GT.AND P5, PT, R0, 0x1, P1 ;  /* 0x000000010000780c */ /* 0x000fe20000fa4270 */
[-C--:B------:R-:W-:Y:S01]  /*83b0*/  FMUL R54, R54, R8.reuse ;  /* 0x0000000836367220 */ /* 0x080fe20000400000 */
[----:B------:R-:W-:Y:S01]  /*83c0*/  ISETP.GT.AND P2, PT, R0, RZ, P0 ;  /* 0x000000ff0000720c */ /* 0x000fe20000744270 */
[-C--:B------:R-:W-:Y:S01]  /*83d0*/  FMUL R55, R55, R8.reuse ;  /* 0x0000000837377220 */ /* 0x080fe20000400000 */
[----:B------:R-:W-:Y:S01]  /*83e0*/  F2FP.BF16.F32.PACK_AB R45, RZ, R45 ;  /* 0x0000002dff2d723e */ /* 0x000fe200000010ff */
[----:B------:R-:W-:Y:S01]  /*83f0*/  FMUL R56, R56, R8 ;  /* 0x0000000838387220 */ /* 0x000fe20000400000 */
[----:B------:R-:W-:Y:S01]  /*8400*/  F2FP.BF16.F32.PACK_AB R46, RZ, R46 ;  /* 0x0000002eff2e723e */ /* 0x000fe200000010ff */
[----:B------:R-:W-:Y:S01]  /*8410*/  FMUL R57, R57, R8 ;  /* 0x0000000839397220 */ /* 0x000fe20000400000 */
[----:B------:R-:W-:Y:S01]  /*8420*/  F2FP.BF16.F32.PACK_AB R47, RZ, R47 ;  /* 0x0000002fff2f723e */ /* 0x000fe200000010ff */
[----:B0-----:R-:W-:Y:S01]  /*8430*/  @P4 IMAD.MOV.U32 R2, RZ, RZ, R4 ;  /* 0x000000ffff024224 */ /* 0x001fe200078e0004 */
[----:B------:R-:W-:Y:S01]  /*8440*/  F2FP.BF16.F32.PACK_AB R48, RZ, R48 ;  /* 0x00000030ff30723e */ /* 0x000fe200000010ff */
[----:B------:R-:W-:Y:S01]  /*8450*/  @P4 IMAD.MOV.U32 R3, RZ, RZ, R5 ;  /* 0x000000ffff034224 */ /* 0x000fe200078e0005 */
[----:B------:R-:W-:Y:S01]  /*8460*/  F2FP.BF16.F32.PACK_AB R49, RZ, R49 ;  /* 0x00000031ff31723e */ /* 0x000fe200000010ff */
[----:B------:R-:W-:Y:S01]  /*8470*/  FMUL R58, R58, R8 ;  /* 0x000000083a3a7220 */ /* 0x000fe20000400000 */
[----:B------:R-:W-:Y:S01]  /*8480*/  F2FP.BF16.F32.PACK_AB R50, RZ, R50 ;  /* 0x00000032ff32723e */ /* 0x000fe200000010ff */
[-C--:B------:R-:W-:Y:S01]  /*8490*/  FMUL R59, R59, R8.reuse ;  /* 0x000000083b3b7220 */ /* 0x080fe20000400000 */
[----:B------:R0:W-:Y:S01]  /*84a0*/  @P4 STG.E.U16 desc[UR12][R2.64+0xf0], R150 ;  /* 0x0000f09602004986 */ /* 0x0001e2000c10150c */
[----:B------:R-:W-:Y:S01]  /*84b0*/  ISETP.GT.AND P4, PT, R0, RZ, P1 ;  /* 0x000000ff0000720c */ /* 0x000fe20000f84270 */
[-C--:B------:R-:W-:Y:S01]  /*84c0*/  FMUL R60, R60, R8.reuse ;  /* 0x000000083c3c7220 */ /* 0x080fe20000400000 */
[----:B------:R-:W-:Y:S01]  /*84d0*/  F2FP.BF16.F32.PACK_AB R51, RZ, R51 ;  /* 0x00000033ff33723e */ /* 0x000fe200000010ff */
[----:B------:R-:W-:Y:S01]  /*84e0*/  @P3 STG.E.U16 desc[UR12][R4.64+0xf2], R151 ;  /* 0x0000f29704003986 */ /* 0x000fe2000c10150c */
[----:B------:R-:W-:Y:S01]  /*84f0*/  IADD3 R6, P3, R10, R9, RZ ;  /* 0x000000090a067210 */ /* 0x000fe20007f7e0ff */
[----:B------:R-:W-:Y:S01]  /*8500*/  FMUL R61, R61, R8 ;  /* 0x000000083d3d7220 */ /* 0x000fe20000400000 */
[----:B------:R-:W-:Y:S01]  /*8510*/  F2FP.BF16.F32.PACK_AB R52, RZ, R52 ;  /* 0x00000034ff34723e */ /* 0x000fe200000010ff */
[----:B------:R-:W-:Y:S01]  /*8520*/  @P5 STG.E.U16 desc[UR12][R10.64+0x2], R25 ;  /* 0x000002190a005986 */ /* 0x000fe2000c10150c */
[C---:B------:R-:W-:Y:S01]  /*8530*/  ISETP.GT.AND P5, PT, R0.reuse, 0x9, P1 ;  /* 0x000000090000780c */ /* 0x040fe20000fa4270 */
[----:B------:R-:W-:Y:S01]  /*8540*/  IMAD.X R7, R11, 0x1, R7, P3 ;  /* 0x000000010b077824 */ /* 0x000fe200018e0607 */
        /* <DEDUP_REMOVED lines=13> */
[----:B0-----:R-:W-:Y:S01]  /*8620*/  @P3 IMAD.MOV.U32 R2, RZ, RZ, R6 ;  /* 0x000000ffff023224 */ /* 0x001fe200078e0006 */
[----:B------:R-:W-:Y:S01]  /*8630*/  F2FP.BF16.F32.PACK_AB R57, RZ, R57 ;  /* 0x00000039ff39723e */ /* 0x000fe200000010ff */
[----:B------:R-:W-:Y:S01]  /*8640*/  @P3 IMAD.MOV.U32 R3, RZ, RZ, R7 ;  /* 0x000000ffff033224 */ /* 0x000fe200078e0007 */
[----:B------:R-:W-:Y:S01]  /*8650*/  F2FP.BF16.F32.PACK_AB R58, RZ, R58 ;  /* 0x0000003aff3a723e */ /* 0x000fe200000010ff */
[-C--:B------:R-:W-:Y:S01]  /*8660*/  FMUL R66, R66, R8.reuse ;  /* 0x0000000842427220 */ /* 0x080fe20000400000 */
[----:B------:R-:W-:Y:S01]  /*8670*/  F2FP.BF16.F32.PACK_AB R59, RZ, R59 ;  /* 0x0000003bff3b723e */ /* 0x000fe200000010ff */
[-C--:B------:R-:W-:Y:S01]  /*8680*/  FMUL R67, R67, R8.reuse ;  /* 0x0000000843437220 */ /* 0x080fe20000400000 */
[----:B------:R0:W-:Y:S01]  /*8690*/  @P3 STG.E.U16 desc[UR12][R2.64+0x2], R27 ;  /* 0x0000021b02003986 */ /* 0x0001e2000c10150c */
        /* <DEDUP_REMOVED lines=21> */
[----:B------:R-:W-:Y:S01]  /*87f0*/  FMUL R73, R73, R8 ;  /* 0x0000000849497220 */ /* 0x000fe20000400000 */
[----:B------:R-:W-:Y:S01]  /*8800*/  F2FP.BF16.F32.PACK_AB R65, RZ, R65 ;  /* 0x00000041ff41723e */ /* 0x000fe200000010ff */
[----:B------:R-:W-:Y:S01]  /*8810*/  @P5 STG.E.U16 desc[UR12][R10.64+0x22], R33 ;  /* 0x000022210a005986 */ /* 0x000fe2000c10150c */
[----:B------:R-:W-:Y:S01]  /*8820*/  ISETP.GT.AND P5, PT, R0, 0x19, P1 ;  /* 0x000000190000780c */ /* 0x000fe20000fa4270 */
[--C-:B0-----:R-:W-:Y:S01]  /*8830*/  @P2 IMAD.MOV.U32 R2, RZ, RZ, R12.reuse ;  /* 0x000000ffff022224 */ /* 0x101fe200078e000c */
[----:B------:R-:W-:Y:S01]  /*8840*/  F2FP.BF16.F32.PACK_AB R66, RZ, R66 ;  /* 0x00000042ff42723e */ /* 0x000fe200000010ff */
[--C-:B------:R-:W-:Y:S01]  /*8850*/  @P2 IMAD.MOV.U32 R3, RZ, RZ, R13.reuse ;  /* 0x000000ffff032224 */ /* 0x100fe200078e000d */
[----:B------:R-:W-:Y:S01]  /*8860*/  F2FP.BF16.F32.PACK_AB R67, RZ, R67 ;  /* 0x00000043ff43723e */ /* 0x000fe200000010ff */
[----:B------:R-:W-:Y:S01]  /*8870*/  FMUL R74, R74, R8 ;  /* 0x000000084a4a7220 */ /* 0x000fe20000400000 */
[----:B------:R-:W-:Y:S01]  /*8880*/  F2FP.BF16.F32.PACK_AB R68, RZ, R68 ;  /* 0x00000044ff44723e */ /* 0x000fe200000010ff */
[-C--:B------:R-:W-:Y:S01]  /*8890*/  FMUL R75, R75, R8.reuse ;  /* 0x000000084b4b7220 */ /* 0x080fe20000400000 */
[----:B------:R0:W-:Y:S01]  /*88a0*/  @P2 STG.E.U16 desc[UR12][R2.64+0x20], R34 ;  /* 0x0000202202002986 */ /* 0x0001e2000c10150c */
        /* <DEDUP_REMOVED lines=9> */
[----:B------:R-:W-:Y:S01]  /*8940*/  FMUL R80, R80, R8 ;  /* 0x0000000850507220 */ /* 0x000fe20000400000 */
[----:B------:R-:W-:Y:S01]  /*8950*/  F2FP.BF16.F32.PACK_AB R73, RZ, R73 ;  /* 0x00000049ff49723e */ /* 0x000fe200000010ff */
[--C-:B0-----:R-:W-:Y:S01]  /*8960*/  @P3 IMAD.MOV.U32 R2, RZ, RZ, R12.reuse ;  /* 0x000000ffff023224 */ /* 0x101fe200078e000c */
[----:B------:R-:W-:Y:S01]  /*8970*/  F2FP.BF16.F32.PACK_AB R74, RZ, R74 ;  /* 0x0000004aff4a723e */ /* 0x000fe200000010ff */
[--C-:B------:R-:W-:Y:S01]  /*8980*/  @P3 IMAD.MOV.U32 R3, RZ, RZ, R13.reuse ;  /* 0x000000ffff033224 */ /* 0x100fe200078e000d */
[----:B------:R-:W-:Y:S01]  /*8990*/  ISETP.GT.AND P6, PT, R0, 0x68, P0 ;  /* 0x000000680000780c */ /* 0x000fe200007c4270 */
[-C--:B------:R-:W-:Y:S01]  /*89a0*/  FMUL R81, R81, R8.reuse ;  /* 0x0000000851517220 */ /* 0x080fe20000400000 */
[----:B------:R-:W-:Y:S01]  /*89b0*/  F2FP.BF16.F32.PACK_AB R75, RZ, R75 ;  /* 0x0000004bff4b723e */ /* 0x000fe200000010ff */
[-C--:B------:R-:W-:Y:S01]  /*89c0*/  FMUL R82, R82, R8.reuse ;  /* 0x0000000852527220 */ /* 0x080fe20000400000 */
[----:B------:R0:W-:Y:S01]  /*89d0*/  @P3 STG.E.U16 desc[UR12][R2.64+0x22], R35 ;  /* 0x0000222302003986 */ /* 0x0001e2000c10150c */
        /* <DEDUP_REMOVED lines=17> */
[----:B------:R-:W-:Y:S01]  /*8af0*/  FMUL R8, R87, R8 ;  /* 0x0000000857087220 */ /* 0x000fe20000400000 */
[----:B------:R0:W-:Y:S01]  /*8b00*/  @P2 STG.E.U16 desc[UR12][R2.64+0x30], R38 ;  /* 0x0000302602002986 */ /* 0x0001e2000c10150c */
[----:B------:R-:W-:-:S02]  /*8b10*/  ISETP.GT.AND P2, PT, R0, 0x20, P0 ;  /* 0x000000200000780c */ /* 0x000fc40000744270 */
[----:B------:R-:W-:Y:S02]  /*8b20*/  F2FP.BF16.F32.PACK_AB R82, RZ, R82 ;  /* 0x00000052ff52723e */ /* 0x000fe400000010ff */
[----:B------:R-:W-:Y:S02]  /*8b30*/  F2FP.BF16.F32.PACK_AB R83, RZ, R83 ;  /* 0x00000053ff53723e */ /* 0x000fe400000010ff */
[----:B------:R-:W-:Y:S02]  /*8b40*/  F2FP.BF16.F32.PACK_AB R84, RZ, R84 ;  /* 0x00000054ff54723e */ /* 0x000fe400000010ff */
[----:B------:R-:W-:Y:S02]  /*8b50*/  F2FP.BF16.F32.PACK_AB R85, RZ, R85 ;  /* 0x00000055ff55723e */ /* 0x000fe400000010ff */
[----:B------:R-:W-:Y:S01]  /*8b60*/  F2FP.BF16.F32.PACK_AB R86, RZ, R86 ;  /* 0x00000056ff56723e */ /* 0x000fe200000010ff */
[----:B0-----:R-:W-:Y:S02]  /*8b70*/  @P3 IMAD.MOV.U32 R2, RZ, RZ, R12 ;  /* 0x000000ffff023224 */ /* 0x001fe400078e000c */
[----:B------:R-:W-:-:S05]  /*8b80*/  @P3 IMAD.MOV.U32 R3, RZ, RZ, R13 ;  /* 0x000000ffff033224 */ /* 0x000fca00078e000d */
[----:B------:R0:W-:Y:S01]  /*8b90*/  @P3 STG.E.U16 desc[UR12][R2.64+0x32], R39 ;  /* 0x0000322702003986 */ /* 0x0001e2000c10150c */
[----:B------:R-:W-:-:S03]  /*8ba0*/  ISETP.GT.AND P3, PT, R0, 0x21, P0 ;  /* 0x000000210000780c */ /* 0x000fc60000764270 */
[----:B------:R-:W-:Y:S01]  /*8bb0*/  @P4 STG.E.U16 desc[UR12][R10.64+0x40], R40 ;  /* 0x000040280a004986 */ /* 0x000fe2000c10150c */
[----:B------:R-:W-:-:S03]  /*8bc0*/  ISETP.GT.AND P4, PT, R0, 0x28, P1 ;  /* 0x000000280000780c */ /* 0x000fc60000f84270 */
[----:B------:R-:W-:Y:S01]  /*8bd0*/  @P5 STG.E.U16 desc[UR12][R10.64+0x42], R41 ;  /* 0x000042290a005986 */ /* 0x000fe2000c10150c */
[----:B------:R-:W-:Y:S01]  /*8be0*/  ISETP.GT.AND P5, PT, R0, 0x29, P1 ;  /* 0x000000290000780c */ /* 0x000fe20000fa4270 */
[----:B0-----:R-:W-:Y:S02]  /*8bf0*/  @P2 IMAD.MOV.U32 R2, RZ, RZ, R12 ;  /* 0x000000ffff022224 */ /* 0x001fe400078e000c */
[----:B------:R-:W-:-:S05]  /*8c00*/  @P2 IMAD.MOV.U32 R3, RZ, RZ, R13 ;  /* 0x000000ffff032224 */ /* 0x000fca00078e000d */
[----:B------:R0:W-:Y:S01]  /*8c10*/  @P2 STG.E.U16 desc[UR12][R2.64+0x40], R42 ;  /* 0x0000402a02002986 */ /* 0x0001e2000c10150c */
[----:B------:R-:W-:Y:S01]  /*8c20*/  ISETP.GT.AND P2, PT, R0, 0x28, P0 ;  /* 0x000000280000780c */ /* 0x000fe20000744270 */
        /* <DEDUP_REMOVED lines=111> */
[C---:B------:R-:W-:Y:S02]  /*9320*/  ISETP.GT.AND P3, PT, R0.reuse, 0x78, P1 ;  /* 0x000000780000780c */ /* 0x040fe40000f64270 */
[C---:B------:R-:W-:Y:S01]  /*9330*/  ISETP.GT.AND P1, PT, R0.reuse, 0x79, P1 ;  /* 0x000000790000780c */ /* 0x040fe20000f24270 */
[----:B------:R-:W-:Y:S01]  /*9340*/  @P4 STG.E.U16 desc[UR12][R10.64+0xe0], R80 ;  /* 0x0000e0500a004986 */ /* 0x000fe2000c10150c */
[C---:B------:R-:W-:Y:S02]  /*9350*/  ISETP.GT.AND P4, PT, R0.reuse, 0x71, P0 ;  /* 0x000000710000780c */ /* 0x040fe40000784270 */
[----:B------:R-:W-:Y:S01]  /*9360*/  ISETP.GT.AND P0, PT, R0, 0x79, P0 ;  /* 0x000000790000780c */ /* 0x000fe20000704270 */
[----:B------:R-:W-:Y:S01]  /*9370*/  @P2 STG.E.U16 desc[UR12][R10.64+0xe2], R81 ;  /* 0x0000e2510a002986 */ /* 0x000fe2000c10150c */
[----:B0-----:R-:W-:Y:S02]  /*9380*/  @P5 IMAD.MOV.U32 R2, RZ, RZ, R12 ;  /* 0x000000ffff025224 */ /* 0x001fe400078e000c */
[----:B------:R-:W-:-:S05]  /*9390*/  @P5 IMAD.MOV.U32 R3, RZ, RZ, R13 ;  /* 0x000000ffff035224 */ /* 0x000fca00078e000d */
[----:B------:R0:W-:Y:S02]  /*93a0*/  @P5 STG.E.U16 desc[UR12][R2.64+0xe0], R82 ;  /* 0x0000e05202005986 */ /* 0x0001e4000c10150c */
[----:B0-----:R-:W-:Y:S02]  /*93b0*/  @P4 IMAD.MOV.U32 R2, RZ, RZ, R12 ;  /* 0x000000ffff024224 */ /* 0x001fe400078e000c */
[----:B------:R-:W-:-:S05]  /*93c0*/  @P4 IMAD.MOV.U32 R3, RZ, RZ, R13 ;  /* 0x000000ffff034224 */ /* 0x000fca00078e000d */
[----:B------:R0:W-:Y:S04]  /*93d0*/  @P4 STG.E.U16 desc[UR12][R2.64+0xe2], R83 ;  /* 0x0000e25302004986 */ /* 0x0001e8000c10150c */
[----:B------:R1:W-:Y:S04]  /*93e0*/  @P3 STG.E.U16 desc[UR12][R10.64+0xf0], R84 ;  /* 0x0000f0540a003986 */ /* 0x0003e8000c10150c */
[----:B------:R1:W-:Y:S01]  /*93f0*/  @P1 STG.E.U16 desc[UR12][R10.64+0xf2], R85 ;  /* 0x0000f2550a001986 */ /* 0x0003e2000c10150c */
[----:B0-----:R-:W-:Y:S02]  /*9400*/  @P6 IMAD.MOV.U32 R2, RZ, RZ, R12 ;  /* 0x000000ffff026224 */ /* 0x001fe400078e000c */
[----:B------:R-:W-:-:S05]  /*9410*/  @P6 IMAD.MOV.U32 R3, RZ, RZ, R13 ;  /* 0x000000ffff036224 */ /* 0x000fca00078e000d */
[----:B------:R1:W-:Y:S01]  /*9420*/  @P6 STG.E.U16 desc[UR12][R2.64+0xf0], R86 ;  /* 0x0000f05602006986 */ /* 0x0003e2000c10150c */
[----:B------:R-:W-:Y:S05]  /*9430*/  @!P0 EXIT ;  /* 0x000000000000894d */ /* 0x000fea0003800000 */
[----:B------:R-:W-:-:S05]  /*9440*/  F2FP.BF16.F32.PACK_AB R8, RZ, R8 ;  /* 0x00000008ff08723e */ /* 0x000fca00000010ff */
[----:B------:R-:W-:Y:S01]  /*9450*/  STG.E.U16 desc[UR12][R12.64+0xf2], R8 ;  /* 0x0000f2080c007986 */ /* 0x000fe2000c10150c */
[----:B------:R-:W-:Y:S05]  /*9460*/  EXIT ;  /* 0x000000000000794d */ /* 0x000fea0003800000 */
.L_x_13:
[----:B------:R-:W-:-:S13]  /*9470*/  ISETP.NE.AND P0, PT, R5, RZ, PT ;  /* 0x000000ff0500720c */ /* 0x000fda0003f05270 */
[----:B------:R-:W-:Y:S05]  /*9480*/  @P0 EXIT ;  /* 0x000000000000094d */ /* 0x000fea0003800000 */
[----:B------:R-:W-:Y:S01]  /*9490*/  ELECT P0, URZ, PT ;  /* 0x00000000003f782f */ /* 0x000fe20003800000 */
[----:B------:R-:W-:-:S12]  /*94a0*/  BSSY B0, `(.L_x_278) ;  /* 0x000008f000007945 */ /* 0x000fd80003800000 */
[----:B------:R-:W-:Y:S05]  /*94b0*/  @!P0 BRA `(.L_x_279) ;  /* 0x0000000800348947 */ /* 0x000fea0003800000 */
[----:B------:R-:W-:-:S13]  /*94c0*/  ISETP.GE.AND P0, PT, R3, 0x1, PT ;  /* 0x000000010300780c */ /* 0x000fda0003f06270 */
[----:B------:R-:W-:Y:S05]  /*94d0*/  @!P0 BRA `(.L_x_279) ;  /* 0x00000008002c8947 */ /* 0x000fea0003800000 */
[----:B------:R-:W4:Y:S01]  /*94e0*/  S2R R4, SR_CgaCtaId ;  /* 0x0000000000047919 */ /* 0x000f220000008800 */
[----:B------:R-:W-:Y:S01]  /*94f0*/  IMAD.SHL.U32 R20, R12, 0x80, RZ ;  /* 0x000000800c147824 */ /* 0x000fe200078e00ff */
[----:B------:R-:W-:Y:S01]  /*9500*/  ULDC UR4, c[0x0][0x384] ;  /* 0x0000e10000047ab9 */ /* 0x000fe20000000800 */
[----:B------:R-:W-:Y:S01]  /*9510*/  LOP3.LUT P0, RZ, R11, 0x1f, RZ, 0xc0, !PT ;  /* 0x0000001f0bff7812 */ /* 0x000fe2000780c0ff */
[----:B------:R-:W-:Y:S01]  /*9520*/  IMAD.SHL.U32 R19, R13, 0x80, RZ ;  /* 0x000000800d137824 */ /* 0x000fe200078e00ff */
[----:B------:R-:W-:Y:S01]  /*9530*/  ULDC UR5, c[0x0][0x388] ;  /* 0x0000e20000057ab9 */ /* 0x000fe20000000800 */
[----:B------:R-:W-:Y:S01]  /*9540*/  IMAD.HI.U32 R5, R20, UR4, RZ ;  /* 0x0000000414057c27 */ /* 0x000fe2000f8e00ff */
[C---:B------:R-:W-:Y:S02]  /*9550*/  ISETP.NE.AND P1, PT, R14.reuse, RZ, PT ;  /* 0x000000ff0e00720c */ /* 0x040fe40003f25270 */
[----:B--23-5:R-:W-:Y:S02]  /*9560*/  CS2R R8, SRZ ;  /* 0x0000000000087805 */ /* 0x02cfe4000001ff00 */
[----:B------:R-:W-:Y:S01]  /*9570*/  ISETP.NE.OR P0, PT, R14, RZ, !P0 ;  /* 0x000000ff0e00720c */ /* 0x000fe20004705670 */
[----:B------:R-:W-:Y:S01]  /*9580*/  VIADD R25, R3, 0x1 ;  /* 0x0000000103197836 */ /* 0x000fe20000000000 */
[----:B------:R-:W-:Y:S01]  /*9590*/  LOP3.LUT R24, R2, 0x2, RZ, 0xfc, !PT ;  /* 0x0000000202187812 */ /* 0x000fe200078efcff */
[----:B01----:R-:W-:Y:S01]  /*95a0*/  IMAD.MOV.U32 R6, RZ, RZ, 0x1 ;  /* 0x00000001ff067424 */ /* 0x003fe200078e00ff */
[----:B------:R-:W-:Y:S01]  /*95b0*/  CS2R R10, SRZ ;  /* 0x00000000000a7805 */ /* 0x000fe2000001ff00 */
[----:B------:R-:W-:Y:S01]  /*95c0*/  IMAD.MOV.U32 R7, RZ, RZ, RZ ;  /* 0x000000ffff077224 */ /* 0x000fe200078e00ff */
[----:B------:R-:W-:Y:S01]  /*95d0*/  SHF.R.U32.HI R5, RZ, UR5, R5 ;  /* 0x00000005ff057c19 */ /* 0x000fe20008011605 */
[----:B------:R-:W-:-:S02]  /*95e0*/  VIADD R21, R19, 0x40 ;  /* 0x0000004013157836 */ /* 0x000fc40000000000 */
[C---:B----4-:R-:W-:Y:S02]  /*95f0*/  IMAD.SHL.U32 R0, R4.reuse, 0x800, RZ ;  /* 0x0000080004007824 */ /* 0x050fe400078e00ff */
[----:B------:R-:W-:-:S03]  /*9600*/  IMAD.SHL.U32 R4, R4, 0x20, RZ ;  /* 0x0000002004047824 */ /* 0x000fc600078e00ff */
[----:B------:R-:W-:-:S07]  /*9610*/  LOP3.LUT R0, R0, 0x800, RZ, 0xc0, !PT ;  /* 0x0000080000007812 */ /* 0x000fce00078ec0ff */
.L_x_283:
[----:B------:R-:W0:Y:S01]  /*9620*/  S2R R13, SR_CgaCtaId ;  /* 0x00000000000d7919 */ /* 0x000e220000008800 */
[----:B------:R-:W-:-:S04]  /*9630*/  MOV R12, 0x400 ;  /* 0x00000400000c7802 */ /* 0x000fc80000000f00 */
[----:B0-----:R-:W-:Y:S02]  /*9640*/  LEA R14, R13, R12, 0x18 ;  /* 0x0000000c0d0e7211 */ /* 0x001fe400078ec0ff */
[----:B------:R-:W-:-:S03]  /*9650*/  SHF.L.U32 R12, R6, 0x1f, RZ ;  /* 0x0000001f060c7819 */ /* 0x000fc600000006ff */
[----:B------:R-:W-:-:S07]  /*9660*/  IMAD R15, R7, 0x8, R14 ;  /* 0x00000008070f7824 */ /* 0x000fce00078e020e */
.L_x_280:
[----:B0-----:R0:W1:Y:S02]  /*9670*/  SYNCS.PHASECHK.TRANS64.TRYWAIT P2, [R15+URZ+0x38038], R12 ;  /* 0x0380380c0f0075a7 */ /* 0x001064000804017f */
[----:B-1----:R-:W-:Y:S05]  /*9680*/  @!P2 NANOSLEEP.SYNCS 0x989680 ;  /* 0x009896800000a95d */ /* 0x002fea0003900000 */
[----:B------:R-:W1:Y:S02]  /*9690*/  @!P2 SYNCS.PHASECHK.TRANS64 P2, [R15+URZ+0x38038], R12 ;  /* 0x0380380c0f00a5a7 */ /* 0x000e64000804007f */
[----:B-1----:R-:W-:Y:S05]  /*96a0*/  @!P2 BRA `(.L_x_280) ;  /* 0xfffffffc00f0a947 */ /* 0x002fea000383ffff */
[----:B0-----:R-:W0:Y:S02]  /*96b0*/  @!P1 LDC R12, c[0x0][0x580] ;  /* 0x00016000ff0c9b82 */ /* 0x001e240000000800 */
[----:B0-----:R0:W-:Y:S02]  /*96c0*/  @!P1 SYNCS.ARRIVE.TRANS64 RZ, [R15+URZ+0x38000], R12 ;  /* 0x0380000c0fff99a7 */ /* 0x0011e4000800003f */
[----:B0-----:R-:W-:-:S04]  /*96d0*/  PRMT R12, R24, 0x9910, RZ ;  /* 0x00009910180c7816 */ /* 0x001fc800000000ff */
[----:B------:R-:W-:-:S13]  /*96e0*/  ISETP.NE.AND P2, PT, R12, 0x2, PT ;  /* 0x000000020c00780c */ /* 0x000fda0003f45270 */
[----:B------:R-:W-:Y:S05]  /*96f0*/  @P2 BRA `(.L_x_281) ;  /* 0x0000000000042947 */ /* 0x000fea0003800000 */
[----:B------:R-:W-:Y:S01]  /*9700*/  BPT.TRAP 0x1 ;  /* 0x000000040000795c */ /* 0x000fe20000300000 */
.L_x_281:
[----:B------:R-:W-:Y:S05]  /*9710*/  @P0 BRA `(.L_x_282) ;  /* 0x0000000000040947 */ /* 0x000fea0003800000 */
[----:B------:R-:W-:Y:S01]  /*9720*/  BPT.TRAP 0x1 ;  /* 0x000000040000795c */ /* 0x000fe20000300000 */
.L_x_282:
[----:B------:R-:W0:Y:S01]  /*9730*/  LDC R13, c[0x0][0x380] ;  /* 0x0000e000ff0d7b82 */ /* 0x000e220000000800 */
[----:B------:R-:W-:Y:S01]  /*9740*/  R2UR UR4, R5 ;  /* 0x00000000050472ca */ /* 0x000fe200000e0000 */
[----:B------:R-:W-:Y:S01]  /*9750*/  ULDC UR19, c[0x0][0x38c] ;  /* 0x0000e30000137ab9 */ /* 0x000fe20000000800 */
[----:B------:R-:W-:Y:S01]  /*9760*/  R2UR UR10, R20 ;  /* 0x00000000140a72ca */ /* 0x000fe200000e0000 */
[----:B------:R-:W-:Y:S01]  /*9770*/  UISETP.NE.AND UP0, UPT, UR19, 0x1, UPT ;  /* 0x000000011300788c */ /* 0x000fe2000bf05270 */
[----:B------:R-:W-:Y:S01]  /*9780*/  R2UR UR25, R15 ;  /* 0x000000000f1972ca */ /* 0x000fe200000e0000 */
[----:B------:R-:W-:Y:S01]  /*9790*/  ULDC UR23, c[0x0][0x398] ;  /* 0x0000e60000177ab9 */ /* 0x000fe20000000800 */
[----:B------:R-:W-:Y:S01]  /*97a0*/  R2UR UR12, R14 ;  /* 0x000000000e0c72ca */ /* 0x000fe200000e0000 */
[----:B------:R-:W1:Y:S01]  /*97b0*/  LDC.64 R16, c[0x0][0x3d0] ;  /* 0x0000f400ff107b82 */ /* 0x000e620000000a00 */
[----:B------:R-:W-:Y:S01]  /*97c0*/  R2UR UR26, R10 ;  /* 0x000000000a1a72ca */ /* 0x000fe200000e0000 */
[----:B------:R-:W-:Y:S01]  /*97d0*/  ULDC.64 UR30, c[0x0][0x198] ;  /* 0x00006600001e7ab9 */ /* 0x000fe20000000a00 */
[----:B------:R-:W-:Y:S01]  /*97e0*/  ULDC UR36, c[0x0][0x3ec] ;  /* 0x0000fb0000247ab9 */ /* 0x000fe20000000800 */
[----:B------:R-:W-:Y:S01]  /*97f0*/  UIADD3 UR34, UP2, UR30, 0x270, URZ ;  /* 0x000002701e227890 */ /* 0x000fe2000ff5e03f */
[----:B------:R-:W-:Y:S01]  /*9800*/  R2UR UR24, R7 ;  /* 0x00000000071872ca */ /* 0x000fe200000e0000 */
[----:B------:R-:W-:Y:S01]  /*9810*/  ULDC.64 UR8, c[0x0][0x3c0] ;  /* 0x0000f00000087ab9 */ /* 0x000fe20000000a00 */
[----:B------:R-:W-:Y:S01]  /*9820*/  @UP0 ULDC.64 UR6, c[0x0][0x390] ;  /* 0x0000e40000060ab9 */ /* 0x000fe20000000a00 */
[----:B------:R-:W2:Y:S01]  /*9830*/  LDC R18, c[0x0][0x400] ;  /* 0x00010000ff127b82 */ /* 0x000ea20000000800 */
[----:B------:R-:W-:Y:S01]  /*9840*/  UIADD3.X UR35, URZ, UR31, URZ, UP2, !UPT ;  /* 0x0000001f3f237290 */ /* 0x000fe200097fe43f */
[----:B------:R-:W-:Y:S01]  /*9850*/  VIADD R25, R25, 0xffffffff ;  /* 0xffffffff19197836 */ /* 0x000fe20000000000 */
[----:B------:R-:W-:Y:S01]  /*9860*/  R2UR UR20, R11 ;  /* 0x000000000b1472ca */ /* 0x000fe200000e0000 */
[----:B------:R-:W-:Y:S01]  /*9870*/  ULDC.64 UR28, c[0x0][0x3f0] ;  /* 0x0000fc00001c7ab9 */ /* 0x000fe20000000a00 */
[----:B------:R-:W-:Y:S01]  /*9880*/  R2UR UR21, R9 ;  /* 0x00000000091572ca */ /* 0x000fe200000e0000 */
[----:B------:R-:W-:Y:S01]  /*9890*/  USHF.L.U32 UR26, UR26, 0x6, URZ ;  /* 0x000000061a1a7899 */ /* 0x000fe2000800063f */
[----:B------:R-:W-:Y:S01]  /*98a0*/  R2UR UR22, R8 ;  /* 0x00000000081672ca */ /* 0x000fe200000e0000 */
[----:B------:R-:W3:Y:S01]  /*98b0*/  LDC.64 R22, c[0x0][0x3e0] ;  /* 0x0000f800ff167b82 */ /* 0x000ee20000000a00 */
[----:B0-----:R-:W-:Y:S01]  /*98c0*/  ISETP.NE.AND P2, PT, R13, 0x1, PT ;  /* 0x000000010d00780c */ /* 0x001fe20003f45270 */
[----:B------:R-:W-:Y:S01]  /*98d0*/  UIADD3 UR25, UR25, 0x38000, URZ ;  /* 0x0003800019197890 */ /* 0x000fe2000fffe03f */
[----:B------:R-:W-:Y:S01]  /*98e0*/  ISETP.GT.AND P6, PT, R25, 0x1, PT ;  /* 0x000000011900780c */ /* 0x000fe20003fc4270 */
[----:B------:R-:W-:Y:S01]  /*98f0*/  ULEA UR24, UR24, UR12, 0xe ;  /* 0x0000000c18187291 */ /* 0x000fe2000f8e703f */
[----:B------:R-:W-:Y:S01]  /*9900*/  UMOV UR37, 0x30000 ;  /* 0x0003000000257882 */ /* 0x000fe20000000000 */
[----:B------:R-:W-:Y:S01]  /*9910*/  UMOV UR32, 0x0 ;  /* 0x0000000000207882 */ /* 0x000fe20000000000 */
[----:B------:R-:W-:Y:S01]  /*9920*/  UMOV UR33, 0x10000000 ;  /* 0x1000000000217882 */ /* 0x000fe20000000000 */
[----:B------:R-:W-:-:S02]  /*9930*/  UMOV UR12, UR20 ;  /* 0x00000014000c7c82 */ /* 0x000fc40008000000 */
[----:B------:R-:W-:Y:S02]  /*9940*/  UMOV UR13, UR21 ;  /* 0x00000015000d7c82 */ /* 0x000fe40008000000 */
[----:B------:R-:W-:Y:S02]  /*9950*/  UMOV UR14, UR22 ;  /* 0x00000016000e7c82 */ /* 0x000fe40008000000 */
[----:B------:R-:W-:-:S05]  /*9960*/  @P2 IMAD.U32 R12, RZ, RZ, UR4 ;  /* 0x00000004ff0c2e24 */ /* 0x000fca000f8e00ff */
[----:B------:R-:W-:Y:S01]  /*9970*/  @P2 R2UR UR10, R12 ;  /* 0x000000000c0a22ca */ /* 0x000fe200000e0000 */
[C---:B------:R-:W-:Y:S02]  /*9980*/  IMAD R12, R7.reuse, 0x2000, R0 ;  /* 0x00002000070c7824 */ /* 0x040fe400078e0200 */
[----:B------:R-:W-:Y:S02]  /*9990*/  VIADD R7, R7, 0x1 ;  /* 0x0000000107077836 */ /* 0x000fe40000000000 */
[----:B------:R-:W-:Y:S02]  /*99a0*/  IMAD R12, R12, 0x2, R14 ;  /* 0x000000020c0c7824 */ /* 0x000fe400078e020e */
[----:B------:R-:W1:Y:S01]  /*99b0*/  LDC.64 R14, c[0x0][0x3f8] ;  /* 0x0000fe00ff0e7b82 */ /* 0x000e620000000a00 */
[C---:B------:R-:W-:Y:S02]  /*99c0*/  ISETP.NE.AND P5, PT, R7.reuse, 0x7, PT ;  /* 0x000000070700780c */ /* 0x040fe40003fa5270 */
[----:B------:R-:W-:Y:S01]  /*99d0*/  R2UR UR11, R12 ;  /* 0x000000000c0b72ca */ /* 0x000fe200000e0000 */
[----:B------:R-:W-:Y:S01]  /*99e0*/  VIADD R12, R10, 0x1 ;  /* 0x000000010a0c7836 */ /* 0x000fe20000000000 */
[----:B------:R-:W-:Y:S01]  /*99f0*/  SEL R7, R7, RZ, P5 ;  /* 0x000000ff07077207 */ /* 0x000fe20002800000 */
[----:B------:R-:W-:-:S02]  /*9a00*/  UIMAD.WIDE.U32 UR4, UR10, UR6, URZ ;  /* 0x000000060a0472a5 */ /* 0x000fc4000f8e003f */
[----:B------:R-:W-:Y:S01]  /*9a10*/  UIADD3 UR4, -UR10, URZ, URZ ;  /* 0x0000003f0a047290 */ /* 0x000fe2000fffe13f */
[----:B------:R-:W-:Y:S01]  /*9a20*/  ISETP.NE.AND P2, PT, R12, UR15, PT ;  /* 0x0000000f0c007c0c */ /* 0x000fe2000bf45270 */
[----:B------:R-:W-:Y:S01]  /*9a30*/  UMOV UR18, UR10 ;  /* 0x0000000a00127c82 */ /* 0x000fe20008000000 */
[----:B------:R-:W-:Y:S02]  /*9a40*/  @UP0 USHF.R.U32.HI UR18, URZ, UR7, UR5 ;  /* 0x000000073f120299 */ /* 0x000fe40008011605 */
[----:B------:R-:W-:Y:S01]  /*9a50*/  UISETP.NE.AND UP0, UPT, UR23, 0x1, UPT ;  /* 0x000000011700788c */ /* 0x000fe2000bf05270 */
[----:B------:R-:W-:Y:S01]  /*9a60*/  IMAD R13, R13, UR4, R20 ;  /* 0x000000040d0d7c24 */ /* 0x000fe2000f8e0214 */
[----:B------:R-:W-:Y:S01]  /*9a70*/  ULDC.64 UR6, c[0x0][0x3c8] ;  /* 0x0000f20000067ab9 */ /* 0x000fe20000000a00 */
[----:B------:R-:W-:-:S03]  /*9a80*/  UIADD3 UR4, UP1, UR30, 0xf0, URZ ;  /* 0x000000f01e047890 */ /* 0x000fc6000ff3e03f */
[----:B------:R-:W-:Y:S01]  /*9a90*/  R2UR UR27, R13 ;  /* 0x000000000d1b72ca */ /* 0x000fe200000e0000 */
[----:B------:R-:W-:Y:S02]  /*9aa0*/  UIADD3.X UR5, URZ, UR31, URZ, UP1, !UPT ;  /* 0x0000001f3f057290 */ /* 0x000fe40008ffe43f */
[----:B------:R-:W-:Y:S01]  /*9ab0*/  UIADD3 UR31, -UR18, URZ, URZ ;  /* 0x0000003f121f7290 */ /* 0x000fe2000fffe13f */
[----:B-1----:R-:W-:Y:S01]  /*9ac0*/  IMAD R13, R9, R16, R15 ;  /* 0x00000010090d7224 */ /* 0x002fe200078e020f */
[----:B------:R-:W-:Y:S01]  /*9ad0*/  @UP0 ULDC UR16, c[0x0][0x39c] ;  /* 0x0000e70000100ab9 */ /* 0x000fe20000000800 */
[C---:B------:R-:W-:Y:S01]  /*9ae0*/  IMAD R10, R11.reuse, UR7, R14 ;  /* 0x000000070b0a7c24 */ /* 0x040fe2000f8e020e */
[----:B------:R-:W-:Y:S01]  /*9af0*/  UIMAD.WIDE.U32 UR16, UR18, UR16, URZ ;  /* 0x00000010121072a5 */ /* 0x000fe2000f8e003f */
[----:B------:R-:W-:Y:S01]  /*9b00*/  VIADD R15, R11, 0x1 ;  /* 0x000000010b0f7836 */ /* 0x000fe20000000000 */
[----:B------:R-:W-:Y:S01]  /*9b10*/  @UP0 ULDC UR7, c[0x0][0x3a0] ;  /* 0x0000e80000070ab9 */ /* 0x000fe20000000800 */
[----:B------:R-:W-:Y:S01]  /*9b20*/  @P2 IMAD.MOV R15, RZ, RZ, R11 ;  /* 0x000000ffff0f2224 */ /* 0x000fe200078e020b */
[----:B------:R-:W-:Y:S01]  /*9b30*/  UMOV UR30, UR18 ;  /* 0x00000012001e7c82 */ /* 0x000fe20008000000 */
[----:B------:R-:W-:Y:S01]  /*9b40*/  IMAD.U32 R13, R13, 0x20, R10 ;  /* 0x000000200d0d7824 */ /* 0x000fe200078e000a */
[----:B------:R-:W-:Y:S01]  /*9b50*/  UIMAD UR27, UR27, UR8, UR36 ;  /* 0x000000081b1b72a4 */ /* 0x000fe2000f8e0224 */
[----:B--2---:R-:W-:Y:S01]  /*9b60*/  IMAD R10, R8, R17, R18 ;  /* 0x00000011080a7224 */ /* 0x004fe200078e0212 */
[----:B---3--:R-:W-:Y:S01]  /*9b70*/  ISETP.NE.AND P3, PT, R15, R22, PT ;  /* 0x000000160f00720c */ /* 0x008fe20003f65270 */
[----:B------:R-:W-:Y:S01]  /*9b80*/  UIMAD UR8, UR19, UR31, UR10 ;  /* 0x0000001f130872a4 */ /* 0x000fe2000f8e020a */
[----:B------:R-:W-:Y:S01]  /*9b90*/  R2UR UR16, R4 ;  /* 0x00000000041072ca */ /* 0x000fe200000e0000 */
[----:B------:R-:W-:Y:S01]  /*9ba0*/  IMAD.U32 R10, R10, 0x400, R13 ;  /* 0x000004000a0a7824 */ /* 0x000fe200078e000d */
[----:B------:R-:W-:Y:S01]  /*9bb0*/  @UP0 USHF.R.U32.HI UR30, URZ, UR7, UR17 ;  /* 0x000000073f1e0299 */ /* 0x000fe20008011611 */
[----:B------:R-:W-:Y:S01]  /*9bc0*/  VIADD R14, R9, 0x1 ;  /* 0x00000001090e7836 */ /* 0x000fe20000000000 */
[----:B------:R-:W-:Y:S01]  /*9bd0*/  R2UR UR10, R21 ;  /* 0x00000000150a72ca */ /* 0x000fe200000e0000 */
[----:B------:R-:W-:Y:S01]  /*9be0*/  UIMAD UR28, UR8, UR9, UR28 ;  /* 0x00000009081c72a4 */ /* 0x000fe2000f8e021c */
[----:B------:R-:W-:Y:S01]  /*9bf0*/  R2UR UR31, R10 ;  /* 0x000000000a1f72ca */ /* 0x000fe200000e0000 */
[----:B------:R-:W-:Y:S01]  /*9c00*/  UIADD3 UR7, -UR30, URZ, URZ ;  /* 0x0000003f1e077290 */ /* 0x000fe2000fffe13f */
[----:B------:R-:W-:Y:S01]  /*9c10*/  VIADD R13, R8, 0x1 ;  /* 0x00000001080d7836 */ /* 0x000fe20000000000 */
[----:B------:R-:W-:Y:S01]  /*9c20*/  UIADD3 UR8, UR11, 0x1e000, URZ ;  /* 0x0001e0000b087890 */ /* 0x000fe2000fffe03f */
[----:B------:R-:W-:Y:S01]  /*9c30*/  SEL R10, R12, RZ, P2 ;  /* 0x000000ff0c0a7207 */ /* 0x000fe20001000000 */
[----:B------:R-:W-:Y:S01]  /*9c40*/  @P3 IMAD.MOV R14, RZ, RZ, R9 ;  /* 0x000000ffff0e3224 */ /* 0x000fe200078e0209 */
[----:B------:R-:W-:Y:S01]  /*9c50*/  UIMAD UR7, UR23, UR7, UR18 ;  /* 0x00000007170772a4 */ /* 0x000fe2000f8e0212 */
[----:B------:R-:W-:Y:S01]  /*9c60*/  R2UR UR18, R19 ;  /* 0x00000000131272ca */ /* 0x000fe200000e0000 */
[----:B------:R-:W-:Y:S01]  /*9c70*/  ULOP3.LUT UR19, UR26, 0x20, UR16, 0xf8, !UPT ;  /* 0x000000201a137892 */ /* 0x000fe2000f8ef810 */
[----:B------:R-:W-:Y:S01]  /*9c80*/  SEL R9, RZ, 0x1, P5 ;  /* 0x00000001ff097807 */ /* 0x000fe20002800000 */
[----:B------:R-:W-:Y:S01]  /*9c90*/  UIMAD UR29, UR7, UR6, UR29 ;  /* 0x00000006071d72a4 */ /* 0x000fe2000f8e021d */
[----:B------:R-:W-:Y:S01]  /*9ca0*/  ISETP.NE.AND P4, PT, R14, R23, PT ;  /* 0x000000170e00720c */ /* 0x000fe20003f85270 */
[----:B------:R-:W-:Y:S01]  /*9cb0*/  UIADD3 UR16, UR11, 0x1c000, URZ ;  /* 0x0001c0000b107890 */ /* 0x000fe2000fffe03f */
[----:B------:R-:W-:Y:S01]  /*9cc0*/  LOP3.LUT R6, R6, R9, RZ, 0x3c, !PT ;  /* 0x0000000906067212 */ /* 0x000fe200078e3cff */
[----:B------:R-:W-:Y:S01]  /*9cd0*/  UPRMT UR6, UR31, 0x5410, URZ ;  /* 0x000054101f067896 */ /* 0x000fe2000800003f */
[----:B------:R-:W-:Y:S01]  /*9ce0*/  SEL R11, R15, RZ, P3 ;  /* 0x000000ff0f0b7207 */ /* 0x000fe20001800000 */
[----:B------:R-:W-:Y:S01]  /*9cf0*/  UMOV UR17, UR25 ;  /* 0x0000001900117c82 */ /* 0x000fe20008000000 */
[----:B------:R-:W-:Y:S01]  /*9d00*/  UMOV UR9, UR25 ;  /* 0x0000001900097c82 */ /* 0x000fe20008000000 */
[----:B------:R-:W-:Y:S01]  /*9d10*/  UMOV UR11, UR19 ;  /* 0x00000013000b7c82 */ /* 0x000fe20008000000 */
[----:B------:R-:W-:-:S04]  /*9d20*/  SEL R9, R14, RZ, P4 ;  /* 0x000000ff0e097207 */ /* 0x000fc80002000000 */
[----:B------:R4:W-:Y:S01]  /*9d30*/  UTMALDG.5D.IM2COL [UR24], [UR4], UR6 ;  /* 0x00000018040073b4 */ /* 0x0009e20008060006 */
[----:B------:R-:W-:-:S04]  /*9d40*/  @P4 IMAD.MOV R13, RZ, RZ, R8 ;  /* 0x000000ffff0d4224 */ /* 0x000fc800078e0208 */
[----:B------:R-:W-:Y:S01]  /*9d50*/  IMAD.MOV.U32 R8, RZ, RZ, R13 ;  /* 0x000000ffff087224 */ /* 0x000fe200078e000d */
[----:B------:R4:W-:Y:S01]  /*9d60*/  UTMALDG.5D.MULTICAST [UR16], [UR34], UR37, desc[UR32] ;  /* 0x00002010220073b4 */ /* 0x0009e20008021825 */
[----:B------:R4:W-:Y:S02]  /*9d70*/  UTMALDG.5D.MULTICAST [UR8], [UR34], UR37, desc[UR32] ;  /* 0x00002008220073b4 */ /* 0x0009e40008021825 */
[----:B----4-:R-:W-:Y:S05]  /*9d80*/  @P6 BRA `(.L_x_283) ;  /* 0xfffffff800246947 */ /* 0x010fea000383ffff */
.L_x_279:
[----:B------:R-:W-:Y:S05]  /*9d90*/  BSYNC B0 ;  /* 0x0000000000007941 */ /* 0x000fea0003800000 */
.L_x_278:
[----:B------:R-:W-:Y:S01]  /*9da0*/  ISETP.GE.U32.AND P0, PT, R3, 0x7, PT ;  /* 0x000000070300780c */ /* 0x000fe20003f06070 */
[----:B------:R-:W-:-:S12]  /*9db0*/  IMAD.MOV.U32 R0, RZ, RZ, 0x1 ;  /* 0x00000001ff007424 */ /* 0x000fd800078e00ff */
[----:B------:R-:W-:Y:S05]  /*9dc0*/  @!P0 BRA `(.L_x_284) ;  /* 0x00000000001c8947 */ /* 0x000fea0003800000 */
[----:B------:R-:W-:-:S04]  /*9dd0*/  IMAD.WIDE.U32 R4, R3, 0x24924925, RZ ;  /* 0x2492492503047825 */ /* 0x000fc800078e00ff */
[----:B------:R-:W-:-:S05]  /*9de0*/  IMAD.IADD R4, R3, 0x1, -R5 ;  /* 0x0000000103047824 */ /* 0x000fca00078e0a05 */
[----:B------:R-:W-:-:S04]  /*9df0*/  LEA.HI R4, R4, R5, RZ, 0x1f ;  /* 0x0000000504047211 */ /* 0x000fc800078ff8ff */
[----:B------:R-:W-:-:S04]  /*9e00*/  SHF.R.U32.HI R4, RZ, 0x2, R4 ;  /* 0x00000002ff047819 */ /* 0x000fc80000011604 */
[----:B------:R-:W-:-:S04]  /*9e10*/  LOP3.LUT R4, R4, 0x1, RZ, 0xc0, !PT ;  /* 0x0000000104047812 */ /* 0x000fc800078ec0ff */
[----:B------:R-:W-:-:S04]  /*9e20*/  ISETP.NE.U32.AND P0, PT, R4, 0x1, PT ;  /* 0x000000010400780c */ /* 0x000fc80003f05070 */
[----:B------:R-:W-:-:S09]  /*9e30*/  SEL R0, RZ, 0x1, !P0 ;  /* 0x00000001ff007807 */ /* 0x000fd20004000000 */
.L_x_284:
[----:B------:R-:W-:Y:S05]  /*9e40*/  WARPSYNC.ALL ;  /* 0x0000000000007948 */ /* 0x000fea0003800000 */
[----:B------:R-:W-:-:S13]  /*9e50*/  ELECT P0, URZ, PT ;  /* 0x00000000003f782f */ /* 0x000fda0003800000 */
[----:B------:R-:W-:Y:S05]  /*9e60*/  @!P0 EXIT ;  /* 0x000000000000894d */ /* 0x000fea0003800000 */
[----:B------:R-:W-:-:S04]  /*9e70*/  LOP3.LUT R2, R2, 0x2, RZ, 0xfc, !PT ;  /* 0x0000000202027812 */ /* 0x000fc800078efcff */
[----:B------:R-:W-:-:S13]  /*9e80*/  ISETP.NE.AND P0, PT, R2, 0x3, PT ;  /* 0x000000030200780c */ /* 0x000fda0003f05270 */
[----:B------:R-:W-:Y:S05]  /*9e90*/  @!P0 BRA `(.L_x_285) ;  /* 0x0000000000048947 */ /* 0x000fea0003800000 */
[----:B------:R-:W-:Y:S01]  /*9ea0*/  BPT.TRAP 0x1 ;  /* 0x000000040000795c */ /* 0x000fe20000300000 */
.L_x_285:
[----:B01----:R-:W0:Y:S01]  /*9eb0*/  S2R R7, SR_CgaCtaId ;  /* 0x0000000000077919 */ /* 0x003e220000008800 */
[----:B------:R-:W-:Y:S01]  /*9ec0*/  IMAD.WIDE.U32 R4, R3, 0x24924925, RZ ;  /* 0x2492492503047825 */ /* 0x000fe200078e00ff */
[----:B------:R-:W-:-:S03]  /*9ed0*/  MOV R2, 0x400 ;  /* 0x0000040000027802 */ /* 0x000fc60000000f00 */
[----:B------:R-:W-:-:S05]  /*9ee0*/  IMAD.IADD R4, R3, 0x1, -R5 ;  /* 0x0000000103047824 */ /* 0x000fca00078e0a05 */
[----:B------:R-:W-:Y:S02]  /*9ef0*/  LEA.HI R4, R4, R5, RZ, 0x1f ;  /* 0x0000000504047211 */ /* 0x000fe400078ff8ff */
[----:B------:R-:W-:Y:S02]  /*9f00*/  SHF.L.U32 R5, R0, 0x1f, RZ ;  /* 0x0000001f00057819 */ /* 0x000fe400000006ff */
[----:B------:R-:W-:-:S05]  /*9f10*/  SHF.R.U32.HI R4, RZ, 0x2, R4 ;  /* 0x00000002ff047819 */ /* 0x000fca0000011604 */
[----:B------:R-:W-:Y:S01]  /*9f20*/  IMAD R3, R4, -0x7, R3 ;  /* 0xfffffff904037824 */ /* 0x000fe200078e0203 */
[----:B0-----:R-:W-:-:S05]  /*9f30*/  LEA R2, R7, R2, 0x18 ;  /* 0x0000000207027211 */ /* 0x001fca00078ec0ff */
[----:B------:R-:W-:-:S04]  /*9f40*/  VIADD R2, R2, 0x38038 ;  /* 0x0003803802027836 */ /* 0x000fc80000000000 */
[----:B------:R-:W-:-:S07]  /*9f50*/  IMAD R4, R3, 0x8, R2 ;  /* 0x0000000803047824 */ /* 0x000fce00078e0202 */
.L_x_286:
[----:B0-----:R0:W1:Y:S02]  /*9f60*/  SYNCS.PHASECHK.TRANS64.TRYWAIT P0, [R4+URZ], R5 ;  /* 0x00000005040075a7 */ /* 0x001064000800017f */
[----:B-1----:R-:W-:Y:S05]  /*9f70*/  @!P0 NANOSLEEP.SYNCS 0x989680 ;  /* 0x009896800000895d */ /* 0x002fea0003900000 */
[----:B------:R-:W1:Y:S02]  /*9f80*/  @!P0 SYNCS.PHASECHK.TRANS64 P0, [R4+URZ], R5 ;  /* 0x00000005040085a7 */ /* 0x000e64000800007f */
[----:B-1----:R-:W-:Y:S05]  /*9f90*/  @!P0 BRA `(.L_x_286) ;  /* 0xfffffffc00f08947 */ /* 0x002fea000383ffff */
[----:B------:R-:W-:-:S05]  /*9fa0*/  VIADD R3, R3, 0x1 ;  /* 0x0000000103037836 */ /* 0x000fca0000000000 */
[----:B------:R-:W-:-:S04]  /*9fb0*/  ISETP.NE.AND P0, PT, R3, 0x7, PT ;  /* 0x000000070300780c */ /* 0x000fc80003f05270 */
[----:B0-----:R-:W-:Y:S02]  /*9fc0*/  SEL R5, RZ, 0x1, P0 ;  /* 0x00000001ff057807 */ /* 0x001fe40000000000 */
[----:B------:R-:W-:Y:S02]  /*9fd0*/  SEL R3, R3, RZ, P0 ;  /* 0x000000ff03037207 */ /* 0x000fe40000000000 */
[----:B------:R-:W-:-:S03]  /*9fe0*/  LOP3.LUT R7, R0, R5, RZ, 0x3c, !PT ;  /* 0x0000000500077212 */ /* 0x000fc600078e3cff */
[----:B------:R-:W-:Y:S01]  /*9ff0*/  IMAD R0, R3, 0x8, R2 ;  /* 0x0000000803007824 */ /* 0x000fe200078e0202 */
[----:B------:R-:W-:-:S07]  /*a000*/  SHF.L.U32 R5, R7, 0x1f, RZ ;  /* 0x0000001f07057819 */ /* 0x000fce00000006ff */
.L_x_287:
        /* <DEDUP_REMOVED lines=11> */
.L_x_288:
        /* <DEDUP_REMOVED lines=11> */
.L_x_289:
        /* <DEDUP_REMOVED lines=11> */
.L_x_290:
        /* <DEDUP_REMOVED lines=11> */
.L_x_291:
        /* <DEDUP_REMOVED lines=11> */
.L_x_292:
[----:B0-----:R0:W1:Y:S02]  /*a380*/  SYNCS.PHASECHK.TRANS64.TRYWAIT P0, [R3+URZ], R0 ;  /* 0x00000000030075a7 */ /* 0x001064000800017f */
[----:B-1----:R-:W-:Y:S05]  /*a390*/  @!P0 NANOSLEEP.SYNCS 0x989680 ;  /* 0x009896800000895d */ /* 0x002fea0003900000 */
[----:B------:R-:W1:Y:S02]  /*a3a0*/  @!P0 SYNCS.PHASECHK.TRANS64 P0, [R3+URZ], R0 ;  /* 0x00000000030085a7 */ /* 0x000e64000800007f */
[----:B-1----:R-:W-:Y:S05]  /*a3b0*/  @P0 EXIT ;  /* 0x000000000000094d */ /* 0x002fea0003800000 */
[----:B------:R-:W-:Y:S05]  /*a3c0*/  BRA `(.L_x_292) ;  /* 0xfffffffc00ec7947 */ /* 0x000fea000383ffff */
.L_x_293:
[----:B------:R-:W-:-:S00]  /*a3d0*/  BRA `(.L_x_293) ;  /* 0xfffffffc00fc7947 */ /* 0x000fc0000383ffff */
[----:B------:R-:W-:-:S00]  /*a3e0*/  NOP ;  /* 0x0000000000007918 */ /* 0x000fc00000000000 */
        /* <DEDUP_REMOVED lines=9> */
.L_x_294:


//--------------------- .nv.shared._ZN7cutlass13device_kernelINS_4conv6kernel13ConvUniversalINS1_16ConvProblemShapeILNS1_8OperatorE1ELi3EEENS1_10collective14CollectiveConvINS1_46MainloopSm90TmaGmmaWarpSpecializedImplicitGemmILS5_1ELi7ELi3EN4cute5tupleIJNSA_1CILi2EEENSC_ILi1EEESE_EEENS1_36KernelImplicitTmaWarpSpecializedSm90ELi1EEENSB_IJNSC_ILi128EEESI_NSB_IJNSC_ILi64EEEEEEEEENS_10bfloat16_tESM_NSA_8TiledMMAINSA_8MMA_AtomIJNSA_4SM904GMMA28MMA_64x128x16_F32BF16BF16_SSILNSQ_5MajorE0ELSS_1ELNSQ_7ScaleInE1ELST_1EEEEEENSA_6LayoutINSB_IJSE_SE_SE_EEENSB_IJNSC_ILi0EEESY_SY_EEEEENSB_IJNSA_10UnderscoreES11_S11_EEEEENS7_6detail26Sm90ImplicitGemmTileTraitsINSA_20SM90_TMA_LOAD_IM2COLENSA_14ComposedLayoutINSA_7SwizzleILi3ELi4ELi3EEENSA_18smem_ptr_flag_bitsILi16EEENSW_INSB_IJNSB_IJNSC_ILi8EEENSC_ILi16EEEEEENSB_IJSJ_SE_EEENSB_IJSE_NSC_ILi7EEEEEEEEENSB_IJNSB_IJSJ_NSC_ILi512EEEEEENSB_IJSE_SY_EEENSB_IJSY_NSC_ILi8192EEEEEEEEEEEEEvEENS15_INSA_23SM90_TMA_LOAD_MULTICASTENS17_IS19_S1B_NSW_INSB_IJNSB_IJSJ_SD_EEENSB_IJS1C_S1C_EEES1H_EEENSB_IJNSB_IJSE_NSC_ILi4096EEEEEES1K_S1N_EEEEEEEvEEEENS_8epilogue10collective6detail29Sm90TmaWarpSpecializedAdapterINS24_15DefaultEpilogueISM_NSB_IJNSB_IJllllEEESE_SY_EEES29_NS23_6thread17LinearCombinationISM_Li1EffLNS2A_9ScaleType4KindE0ELNS_15FloatRoundStyleE2ESM_EENS_4gemm15EpilogueDefaultEEEEEvvEEEEvNT_6ParamsE --------------------------
	.section	.nv.shared._ZN7cutlass13device_kernelINS_4conv6kernel13ConvUniversalINS1_16ConvProblemShapeILNS1_8OperatorE1ELi3EEENS1_10collective14CollectiveConvINS1_46MainloopSm90TmaGmmaWarpSpecializedImplicitGemmILS5_1ELi7ELi3EN4cute5tupleIJNSA_1CILi2EEENSC_ILi1EEESE_EEENS1_36KernelImplicitTmaWarpSpecializedSm90ELi1EEENSB_IJNSC_ILi128EEESI_NSB_IJNSC_ILi64EEEEEEEEENS_10bfloat16_tESM_NSA_8TiledMMAINSA_8MMA_AtomIJNSA_4SM904GMMA28MMA_64x128x16_F32BF16BF16_SSILNSQ_5MajorE0ELSS_1ELNSQ_7ScaleInE1ELST_1EEEEEENSA_6LayoutINSB_IJSE_SE_SE_EEENSB_IJNSC_ILi0EEESY_SY_EEEEENSB_IJNSA_10UnderscoreES11_S11_EEEEENS7_6detail26Sm90ImplicitGemmTileTraitsINSA_20SM90_TMA_LOAD_IM2COLENSA_14ComposedLayoutINSA_7SwizzleILi3ELi4ELi3EEENSA_18smem_ptr_flag_bitsILi16EEENSW_INSB_IJNSB_IJNSC_ILi8EEENSC_ILi16EEEEEENSB_IJSJ_SE_EEENSB_IJSE_NSC_ILi7EEEEEEEEENSB_IJNSB_IJSJ_NSC_ILi512EEEEEENSB_IJSE_SY_EEENSB_IJSY_NSC_ILi8192EEEEEEEEEEEEEvEENS15_INSA_23SM90_TMA_LOAD_MULTICASTENS17_IS19_S1B_NSW_INSB_IJNSB_IJSJ_SD_EEENSB_IJS1C_S1C_EEES1H_EEENSB_IJNSB_IJSE_NSC_ILi4096EEEEEES1K_S1N_EEEEEEEvEEEENS_8epilogue10collective6detail29Sm90TmaWarpSpecializedAdapterINS24_15DefaultEpilogueISM_NSB_IJNSB_IJllllEEESE_SY_EEES29_NS23_6thread17LinearCombinationISM_Li1EffLNS2A_9ScaleType4KindE0ELNS_15FloatRoundStyleE2ESM_EENS_4gemm15EpilogueDefaultEEEEEvvEEEEvNT_6ParamsE,"aw",@nobits
	.sectionflags	@""
	.align	16
	.zero		1024


//--------------------- .nv.shared.reserved.0     --------------------------
	.section	.nv.shared.reserved.0,"aw",@nobits
	.weak		__nv_reservedSMEM_offset_0_alias
	.size		__nv_reservedSMEM_offset_0_alias, 0, 0
	.other		__nv_reservedSMEM_offset_0_alias,@"STO_CUDA_RESERVED_SHARED STV_DEFAULT"
__nv_reservedSMEM_offset_0_alias:
	.zero		0


//--------------------- .nv.global                --------------------------
	.section	.nv.global,"aw",@nobits
.nv.global:
	.type		_ZN39_INTERNAL_a0eb836e_4_k_cu_afb559ca_29444cute1_E,@object
	.size		_ZN39_INTERNAL_a0eb836e_4_k_cu_afb559ca_29444cute1_E,(_ZN39_INTERNAL_a0eb836e_4_k_cu_afb559ca_29444cuda3std3__45__cpo6cbeginE - _ZN39_INTERNAL_a0eb836e_4_k_cu_afb559ca_29444cute1_E)
_ZN39_INTERNAL_a0eb836e_4_k_cu_afb559ca_29444cute1_E:
	.zero		1
	.type		_ZN39_INTERNAL_a0eb836e_4_k_cu_afb559ca_29444cuda3std3__45__cpo6cbeginE,@object
	.size		_ZN39_INTERNAL_a0eb836e_4_k_cu_afb559ca_29444cuda3std3__45__cpo6cbeginE,(_ZN39_INTERNAL_a0eb836e_4_k_cu_afb559ca_29444cuda3std3__48in_placeE - _ZN39_INTERNAL_a0eb836e_4_k_cu_afb559ca_29444cuda3std3__45__cpo6cbeginE)
_ZN39_INTERNAL_a0eb836e_4_k_cu_afb559ca_29444cuda3std3__45__cpo6cbeginE:
	.zero		1
	.type		_ZN39_INTERNAL_a0eb836e_4_k_cu_afb559ca_29444cuda3std3__48in_placeE,@object
	.size		_ZN39_INTERNAL_a0eb836e_4_k_cu_afb559ca_29444cuda3std3__48in_placeE,(_ZN39_INTERNAL_a0eb836e_4_k_cu_afb559ca_29444cuda3std6ranges3__45__cpo9iter_moveE - _ZN39_INTERNAL_a0eb836e_4_k_cu_afb559ca_29444cuda3std3__48in_placeE)
_ZN39_INTERNAL_a0eb836e_4_k_cu_afb559ca_29444cuda3std3__48in_placeE:
	.zero		1
	.type		_ZN39_INTERNAL_a0eb836e_4_k_cu_afb559ca_29444cuda3std6ranges3__45__cpo9iter_moveE,@object
	.size		_ZN39_INTERNAL_a0eb836e_4_k_cu_afb559ca_29444cuda3std6ranges3__45__cpo9iter_moveE,(_ZN39_INTERNAL_a0eb836e_4_k_cu_afb559ca_29444cuda3std3__45__cpo5beginE - _ZN39_INTERNAL_a0eb836e_4_k_cu_afb559ca_29444cuda3std6ranges3__45__cpo9iter_moveE)
_ZN39_INTERNAL_a0eb836e_4_k_cu_afb559ca_29444cuda3std6ranges3__45__cpo9iter_moveE:
	.zero		1
	.type		_ZN39_INTERNAL_a0eb836e_4_k_cu_afb559ca_29444cuda3std3__45__cpo5beginE,@object
	.size		_ZN39_INTERNAL_a0eb836e_4_k_cu_afb559ca_29444cuda3std3__45__cpo5beginE,(_ZN39_INTERNAL_a0eb836e_4_k_cu_afb559ca_29444cuda3std3__441_GLOBAL__N__a0eb836e_4_k_cu_afb559ca_29446ignoreE - _ZN39_INTERNAL_a0eb836e_4_k_cu_afb559ca_29444cuda3std3__45__cpo5beginE)
_ZN39_INTERNAL_a0eb836e_4_k_cu_afb559ca_29444cuda3std3__45__cpo5beginE:
	.zero		1
	.type		_ZN39_INTERNAL_a0eb836e_4_k_cu_afb559ca_29444cuda3std3__441_GLOBAL__N__a0eb836e_4_k_cu_afb559ca_29446ignoreE,@object
	.size		_ZN39_INTERNAL_a0eb836e_4_k_cu_afb559ca_29444cuda3std3__441_GLOBAL__N__a0eb836e_4_k_cu_afb559ca_29446ignoreE,(_ZN39_INTERNAL_a0eb836e_4_k_cu_afb559ca_29444cute7productE - _ZN39_INTERNAL_a0eb836e_4_k_cu_afb559ca_29444cuda3std3__441_GLOBAL__N__a0eb836e_4_k_cu_afb559ca_29446ignoreE)
_ZN39_INTERNAL_a0eb836e_4_k_cu_afb559ca_29444cuda3std3__441_GLOBAL__N__a0eb836e_4_k_cu_afb559ca_29446ignoreE:
	.zero		1
	.type		_ZN39_INTERNAL_a0eb836e_4_k_cu_afb559ca_29444cute7productE,@object
	.size		_ZN39_INTERNAL_a0eb836e_4_k_cu_afb559ca_29444cute7productE,(_ZN39_INTERNAL_a0eb836e_4_k_cu_afb559ca_29444cuda3std3__45__cpo3endE - _ZN39_INTERNAL_a0eb836e_4_k_cu_afb559ca_29444cute7productE)
_ZN39_INTERNAL_a0eb836e_4_k_cu_afb559ca_29444cute7productE:
	.zero		1
	.type		_ZN39_INTERNAL_a0eb836e_4_k_cu_afb559ca_29444cuda3std3__45__cpo3endE,@object
	.size		_ZN39_INTERNAL_a0eb836e_4_k_cu_afb559ca_29444cuda3std3__45__cpo3endE,(_ZN39_INTERNAL_a0eb836e_4_k_cu_afb559ca_29444cuda3std3__419piecewise_constructE - _ZN39_INTERNAL_a0eb836e_4_k_cu_afb559ca_29444cuda3std3__45__cpo3endE)
_ZN39_INTERNAL_a0eb836e_4_k_cu_afb559ca_29444cuda3std3__45__cpo3endE:
	.zero		1
	.type		_ZN39_INTERNAL_a0eb836e_4_k_cu_afb559ca_29444cuda3std3__419piecewise_constructE,@object
	.size		_ZN39_INTERNAL_a0eb836e_4_k_cu_afb559ca_29444cuda3std3__419piecewise_constructE,(_ZN39_INTERNAL_a0eb836e_4_k_cu_afb559ca_29444cuda3std3__45__cpo4cendE - _ZN39_INTERNAL_a0eb836e_4_k_cu_afb559ca_29444cuda3std3__419piecewise_constructE)
_ZN39_INTERNAL_a0eb836e_4_k_cu_afb559ca_29444cuda3std3__419piecewise_constructE:
	.zero		1
	.type		_ZN39_INTERNAL_a0eb836e_4_k_cu_afb559ca_29444cuda3std3__45__cpo4cendE,@object
	.size		_ZN39_INTERNAL_a0eb836e_4_k_cu_afb559ca_29444cuda3std3__45__cpo4cendE,(_ZN39_INTERNAL_a0eb836e_4_k_cu_afb559ca_29444cuda3std6ranges3__45__cpo4swapE - _ZN39_INTERNAL_a0eb836e_4_k_cu_afb559ca_29444cuda3std3__45__cpo4cendE)
_ZN39_INTERNAL_a0eb836e_4_k_cu_afb559ca_29444cuda3std3__45__cpo4cendE:
	.zero		1
	.type		_ZN39_INTERNAL_a0eb836e_4_k_cu_afb559ca_29444cuda3std6ranges3__45__cpo4swapE,@object
	.size		_ZN39_INTERNAL_a0eb836e_4_k_cu_afb559ca_29444cuda3std6ranges3__45__cpo4swapE,(.L_7 - _ZN39_INTERNAL_a0eb836e_4_k_cu_afb559ca_29444cuda3std6ranges3__45__cpo4swapE)
_ZN39_INTERNAL_a0eb836e_4_k_cu_afb559ca_29444cuda3std6ranges3__45__cpo4swapE:
	.zero		1
.L_7:


//--------------------- .nv.constant0._ZN7cutlass13device_kernelINS_4conv6kernel13ConvUniversalINS1_16ConvProblemShapeILNS1_8OperatorE1ELi3EEENS1_10collective14CollectiveConvINS1_46MainloopSm90TmaGmmaWarpSpecializedImplicitGemmILS5_1ELi7ELi3EN4cute5tupleIJNSA_1CILi2EEENSC_ILi1EEESE_EEENS1_36KernelImplicitTmaWarpSpecializedSm90ELi1EEENSB_IJNSC_ILi128EEESI_NSB_IJNSC_ILi64EEEEEEEEENS_10bfloat16_tESM_NSA_8TiledMMAINSA_8MMA_AtomIJNSA_4SM904GMMA28MMA_64x128x16_F32BF16BF16_SSILNSQ_5MajorE0ELSS_1ELNSQ_7ScaleInE1ELST_1EEEEEENSA_6LayoutINSB_IJSE_SE_SE_EEENSB_IJNSC_ILi0EEESY_SY_EEEEENSB_IJNSA_10UnderscoreES11_S11_EEEEENS7_6detail26Sm90ImplicitGemmTileTraitsINSA_20SM90_TMA_LOAD_IM2COLENSA_14ComposedLayoutINSA_7SwizzleILi3ELi4ELi3EEENSA_18smem_ptr_flag_bitsILi16EEENSW_INSB_IJNSB_IJNSC_ILi8EEENSC_ILi16EEEEEENSB_IJSJ_SE_EEENSB_IJSE_NSC_ILi7EEEEEEEEENSB_IJNSB_IJSJ_NSC_ILi512EEEEEENSB_IJSE_SY_EEENSB_IJSY_NSC_ILi8192EEEEEEEEEEEEEvEENS15_INSA_23SM90_TMA_LOAD_MULTICASTENS17_IS19_S1B_NSW_INSB_IJNSB_IJSJ_SD_EEENSB_IJS1C_S1C_EEES1H_EEENSB_IJNSB_IJSE_NSC_ILi4096EEEEEES1K_S1N_EEEEEEEvEEEENS_8epilogue10collective6detail29Sm90TmaWarpSpecializedAdapterINS24_15DefaultEpilogueISM_NSB_IJNSB_IJllllEEESE_SY_EEES29_NS23_6thread17LinearCombinationISM_Li1EffLNS2A_9ScaleType4KindE0ELNS_15FloatRoundStyleE2ESM_EENS_4gemm15EpilogueDefaultEEEEEvvEEEEvNT_6ParamsE --------------------------
	.section	.nv.constant0._ZN7cutlass13device_kernelINS_4conv6kernel13ConvUniversalINS1_16ConvProblemShapeILNS1_8OperatorE1ELi3EEENS1_10collective14CollectiveConvINS1_46MainloopSm90TmaGmmaWarpSpecializedImplicitGemmILS5_1ELi7ELi3EN4cute5tupleIJNSA_1CILi2EEENSC_ILi1EEESE_EEENS1_36KernelImplicitTmaWarpSpecializedSm90ELi1EEENSB_IJNSC_ILi128EEESI_NSB_IJNSC_ILi64EEEEEEEEENS_10bfloat16_tESM_NSA_8TiledMMAINSA_8MMA_AtomIJNSA_4SM904GMMA28MMA_64x128x16_F32BF16BF16_SSILNSQ_5MajorE0ELSS_1ELNSQ_7ScaleInE1ELST_1EEEEEENSA_6LayoutINSB_IJSE_SE_SE_EEENSB_IJNSC_ILi0EEESY_SY_EEEEENSB_IJNSA_10UnderscoreES11_S11_EEEEENS7_6detail26Sm90ImplicitGemmTileTraitsINSA_20SM90_TMA_LOAD_IM2COLENSA_14ComposedLayoutINSA_7SwizzleILi3ELi4ELi3EEENSA_18smem_ptr_flag_bitsILi16EEENSW_INSB_IJNSB_IJNSC_ILi8EEENSC_ILi16EEEEEENSB_IJSJ_SE_EEENSB_IJSE_NSC_ILi7EEEEEEEEENSB_IJNSB_IJSJ_NSC_ILi512EEEEEENSB_IJSE_SY_EEENSB_IJSY_NSC_ILi8192EEEEEEEEEEEEEvEENS15_INSA_23SM90_TMA_LOAD_MULTICASTENS17_IS19_S1B_NSW_INSB_IJNSB_IJSJ_SD_EEENSB_IJS1C_S1C_EEES1H_EEENSB_IJNSB_IJSE_NSC_ILi4096EEEEEES1K_S1N_EEEEEEEvEEEENS_8epilogue10collective6detail29Sm90TmaWarpSpecializedAdapterINS24_15DefaultEpilogueISM_NSB_IJNSB_IJllllEEESE_SY_EEES29_NS23_6thread17LinearCombinationISM_Li1EffLNS2A_9ScaleType4KindE0ELNS_15FloatRoundStyleE2ESM_EENS_4gemm15EpilogueDefaultEEEEEvvEEEEvNT_6ParamsE,"a",@progbits
	.sectionflags	@""
	.align	4
.nv.constant0._ZN7cutlass13device_kernelINS_4conv6kernel13ConvUniversalINS1_16ConvProblemShapeILNS1_8OperatorE1ELi3EEENS1_10collective14CollectiveConvINS1_46MainloopSm90TmaGmmaWarpSpecializedImplicitGemmILS5_1ELi7ELi3EN4cute5tupleIJNSA_1CILi2EEENSC_ILi1EEESE_EEENS1_36KernelImplicitTmaWarpSpecializedSm90ELi1EEENSB_IJNSC_ILi128EEESI_NSB_IJNSC_ILi64EEEEEEEEENS_10bfloat16_tESM_NSA_8TiledMMAINSA_8MMA_AtomIJNSA_4SM904GMMA28MMA_64x128x16_F32BF16BF16_SSILNSQ_5MajorE0ELSS_1ELNSQ_7ScaleInE1ELST_1EEEEEENSA_6LayoutINSB_IJSE_SE_SE_EEENSB_IJNSC_ILi0EEESY_SY_EEEEENSB_IJNSA_10UnderscoreES11_S11_EEEEENS7_6detail26Sm90ImplicitGemmTileTraitsINSA_20SM90_TMA_LOAD_IM2COLENSA_14ComposedLayoutINSA_7SwizzleILi3ELi4ELi3EEENSA_18smem_ptr_flag_bitsILi16EEENSW_INSB_IJNSB_IJNSC_ILi8EEENSC_ILi16EEEEEENSB_IJSJ_SE_EEENSB_IJSE_NSC_ILi7EEEEEEEEENSB_IJNSB_IJSJ_NSC_ILi512EEEEEENSB_IJSE_SY_EEENSB_IJSY_NSC_ILi8192EEEEEEEEEEEEEvEENS15_INSA_23SM90_TMA_LOAD_MULTICASTENS17_IS19_S1B_NSW_INSB_IJNSB_IJSJ_SD_EEENSB_IJS1C_S1C_EEES1H_EEENSB_IJNSB_IJSE_NSC_ILi4096EEEEEES1K_S1N_EEEEEEEvEEEENS_8epilogue10collective6detail29Sm90TmaWarpSpecializedAdapterINS24_15DefaultEpilogueISM_NSB_IJNSB_IJllllEEESE_SY_EEES29_NS23_6thread17LinearCombinationISM_Li1EffLNS2A_9ScaleType4KindE0ELNS_15FloatRoundStyleE2ESM_EENS_4gemm15EpilogueDefaultEEEEEvvEEEEvNT_6ParamsE:
	.zero		1664


//--------------------- SYMBOLS --------------------------

	.type		.nv.reservedSmem.offset0,@object
	.size		.nv.reservedSmem.offset0,0x4
